	.target	sm_80

	.elftype	@"ET_EXEC"


//--------------------- .note.nv.tkinfo           --------------------------
	.section	.note.nv.tkinfo,"",@"SHT_NOTE"
	.sectionflags	@"SHF_NOTE_NV_TKINFO"
	.tkinfo
        /*0018*/ 	.word	0x00000002
        /*0030*/ 	.string	""
        /*0030*/ 	.string	"ptxas"
        /*0030*/ 	.string	"Cuda compilation tools, release 13.0, V13.0.88"
        /*0030*/ 	.string	"Build cuda_13.0.r13.0/compiler.36424714_0"
        /*0030*/ 	.string	"-v  -suppress-debug-info  -lineinfo  -arch sm_80 "



//--------------------- .note.nv.cuinfo           --------------------------
	.section	.note.nv.cuinfo,"",@"SHT_NOTE"
	.sectionflags	@"SHF_NOTE_NV_CUINFO"
        /*0018*/ 	.short	0x0002
        /*001a*/ 	.short	0x0050
        /*001c*/ 	.short	0x0082
	.zero		2


//--------------------- .nv.info                  --------------------------
	.section	.nv.info,"",@"SHT_CUDA_INFO"
	.align	4


	//----- nvinfo : EIATTR_REGCOUNT
	.align		4
        /*0000*/ 	.byte	0x04, 0x2f
        /*0002*/ 	.short	(.L_2 - .L_1)
	.align		4
.L_1:
        /*0004*/ 	.word	index@(attn_fwd)
        /*0008*/ 	.word	0x000000ea


	//----- nvinfo : EIATTR_FRAME_SIZE
	.align		4
.L_2:
        /*000c*/ 	.byte	0x04, 0x11
        /*000e*/ 	.short	(.L_4 - .L_3)
	.align		4
.L_3:
        /*0010*/ 	.word	index@(attn_fwd)
        /*0014*/ 	.word	0x00000000


	//----- nvinfo : EIATTR_MIN_STACK_SIZE
	.align		4
.L_4:
        /*0018*/ 	.byte	0x04, 0x12
        /*001a*/ 	.short	(.L_6 - .L_5)
	.align		4
.L_5:
        /*001c*/ 	.word	index@(attn_fwd)
        /*0020*/ 	.word	0x00000000
.L_6:


//--------------------- .nv.info.attn_fwd         --------------------------
	.section	.nv.info.attn_fwd,"",@"SHT_CUDA_INFO"
	.sectionflags	@""
	.align	4


	//----- nvinfo : EIATTR_CUDA_API_VERSION
	.align		4
        /*0000*/ 	.byte	0x04, 0x37
        /*0002*/ 	.short	(.L_8 - .L_7)
.L_7:
        /*0004*/ 	.word	0x00000082


	//----- nvinfo : EIATTR_SW2861232_WAR
	.align		4
.L_8:
        /*0008*/ 	.byte	0x01, 0x35
	.zero		2


	//----- nvinfo : EIATTR_PARAM_CBANK
	.align		4
        /*000c*/ 	.byte	0x04, 0x0a
        /*000e*/ 	.short	(.L_10 - .L_9)
	.align		4
.L_9:
        /*0010*/ 	.word	index@(.nv.constant0.attn_fwd)
        /*0014*/ 	.short	0x0160
        /*0016*/ 	.short	0x0088


	//----- nvinfo : EIATTR_CBANK_PARAM_SIZE
	.align		4
.L_10:
        /*0018*/ 	.byte	0x03, 0x19
        /*001a*/ 	.short	0x0088


	//----- nvinfo : EIATTR_KPARAM_INFO
	.align		4
        /*001c*/ 	.byte	0x04, 0x17
        /*001e*/ 	.short	(.L_12 - .L_11)
.L_11:
        /*0020*/ 	.word	0x00000000
        /*0024*/ 	.short	0x0019
        /*0026*/ 	.short	0x0080
        /*0028*/ 	.byte	0x00, 0xf4, 0x21, 0x00


	//----- nvinfo : EIATTR_KPARAM_INFO
	.align		4
.L_12:
        /*002c*/ 	.byte	0x04, 0x17
        /*002e*/ 	.short	(.L_14 - .L_13)
.L_13:
        /*0030*/ 	.word	0x00000000
        /*0034*/ 	.short	0x0018
        /*0036*/ 	.short	0x0078
        /*0038*/ 	.byte	0x00, 0xf4, 0x21, 0x00


	//----- nvinfo : EIATTR_KPARAM_INFO
	.align		4
.L_14:
        /*003c*/ 	.byte	0x04, 0x17
        /*003e*/ 	.short	(.L_16 - .L_15)
.L_15:
        /*0040*/ 	.word	0x00000000
        /*0044*/ 	.short	0x0017
        /*0046*/ 	.short	0x0070
        /*0048*/ 	.byte	0x00, 0xf0, 0x11, 0x00


	//----- nvinfo : EIATTR_KPARAM_INFO
	.align		4
.L_16:
        /*004c*/ 	.byte	0x04, 0x17
        /*004e*/ 	.short	(.L_18 - .L_17)
.L_17:
        /*0050*/ 	.word	0x00000000
        /*0054*/ 	.short	0x0016
        /*0056*/ 	.short	0x006c
        /*0058*/ 	.byte	0x00, 0xf0, 0x11, 0x00


	//----- nvinfo : EIATTR_KPARAM_INFO
	.align		4
.L_18:
        /*005c*/ 	.byte	0x04, 0x17
        /*005e*/ 	.short	(.L_20 - .L_19)
.L_19:
        /*0060*/ 	.word	0x00000000
        /*0064*/ 	.short	0x0015
        /*0066*/ 	.short	0x0068
        /*0068*/ 	.byte	0x00, 0xf0, 0x11, 0x00


	//----- nvinfo : EIATTR_KPARAM_INFO
	.align		4
.L_20:
        /*006c*/ 	.byte	0x04, 0x17
        /*006e*/ 	.short	(.L_22 - .L_21)
.L_21:
        /*0070*/ 	.word	0x00000000
        /*0074*/ 	.short	0x0014
        /*0076*/ 	.short	0x0064
        /*0078*/ 	.byte	0x00, 0xf0, 0x11, 0x00


	//----- nvinfo : EIATTR_KPARAM_INFO
	.align		4
.L_22:
        /*007c*/ 	.byte	0x04, 0x17
        /*007e*/ 	.short	(.L_24 - .L_23)
.L_23:
        /*0080*/ 	.word	0x00000000
        /*0084*/ 	.short	0x0013
        /*0086*/ 	.short	0x0060
        /*0088*/ 	.byte	0x00, 0xf0, 0x11, 0x00


	//----- nvinfo : EIATTR_KPARAM_INFO
	.align		4
.L_24:
        /*008c*/ 	.byte	0x04, 0x17
        /*008e*/ 	.short	(.L_26 - .L_25)
.L_25:
        /*0090*/ 	.word	0x00000000
        /*0094*/ 	.short	0x0012
        /*0096*/ 	.short	0x005c
        /*0098*/ 	.byte	0x00, 0xf0, 0x11, 0x00


	//----- nvinfo : EIATTR_KPARAM_INFO
	.align		4
.L_26:
        /*009c*/ 	.byte	0x04, 0x17
        /*009e*/ 	.short	(.L_28 - .L_27)
.L_27:
        /*00a0*/ 	.word	0x00000000
        /*00a4*/ 	.short	0x0011
        /*00a6*/ 	.short	0x0058
        /*00a8*/ 	.byte	0x00, 0xf0, 0x11, 0x00


	//----- nvinfo : EIATTR_KPARAM_INFO
	.align		4
.L_28:
        /*00ac*/ 	.byte	0x04, 0x17
        /*00ae*/ 	.short	(.L_30 - .L_29)
.L_29:
        /*00b0*/ 	.word	0x00000000
        /*00b4*/ 	.short	0x0010
        /*00b6*/ 	.short	0x0054
        /*00b8*/ 	.byte	0x00, 0xf0, 0x11, 0x00


	//----- nvinfo : EIATTR_KPARAM_INFO
	.align		4
.L_30:
        /*00bc*/ 	.byte	0x04, 0x17
        /*00be*/ 	.short	(.L_32 - .L_31)
.L_31:
        /*00c0*/ 	.word	0x00000000
        /*00c4*/ 	.short	0x000f
        /*00c6*/ 	.short	0x0050
        /*00c8*/ 	.byte	0x00, 0xf0, 0x11, 0x00


	//----- nvinfo : EIATTR_KPARAM_INFO
	.align		4
.L_32:
        /*00cc*/ 	.byte	0x04, 0x17
        /*00ce*/ 	.short	(.L_34 - .L_33)
.L_33:
        /*00d0*/ 	.word	0x00000000
        /*00d4*/ 	.short	0x000e
        /*00d6*/ 	.short	0x004c
        /*00d8*/ 	.byte	0x00, 0xf0, 0x11, 0x00


	//----- nvinfo : EIATTR_KPARAM_INFO
	.align		4
.L_34:
        /*00dc*/ 	.byte	0x04, 0x17
        /*00de*/ 	.short	(.L_36 - .L_35)
.L_35:
        /*00e0*/ 	.word	0x00000000
        /*00e4*/ 	.short	0x000d
        /*00e6*/ 	.short	0x0048
        /*00e8*/ 	.byte	0x00, 0xf0, 0x11, 0x00


	//----- nvinfo : EIATTR_KPARAM_INFO
	.align		4
.L_36:
        /*00ec*/ 	.byte	0x04, 0x17
        /*00ee*/ 	.short	(.L_38 - .L_37)
.L_37:
        /*00f0*/ 	.word	0x00000000
        /*00f4*/ 	.short	0x000c
        /*00f6*/ 	.short	0x0044
        /*00f8*/ 	.byte	0x00, 0xf0, 0x11, 0x00


	//----- nvinfo : EIATTR_KPARAM_INFO
	.align		4
.L_38:
        /*00fc*/ 	.byte	0x04, 0x17
        /*00fe*/ 	.short	(.L_40 - .L_39)
.L_39:
        /*0100*/ 	.word	0x00000000
        /*0104*/ 	.short	0x000b
        /*0106*/ 	.short	0x0040
        /*0108*/ 	.byte	0x00, 0xf0, 0x11, 0x00


	//----- nvinfo : EIATTR_KPARAM_INFO
	.align		4
.L_40:
        /*010c*/ 	.byte	0x04, 0x17
        /*010e*/ 	.short	(.L_42 - .L_41)
.L_41:
        /*0110*/ 	.word	0x00000000
        /*0114*/ 	.short	0x000a
        /*0116*/ 	.short	0x003c
        /*0118*/ 	.byte	0x00, 0xf0, 0x11, 0x00


	//----- nvinfo : EIATTR_KPARAM_INFO
	.align		4
.L_42:
        /*011c*/ 	.byte	0x04, 0x17
        /*011e*/ 	.short	(.L_44 - .L_43)
.L_43:
        /*0120*/ 	.word	0x00000000
        /*0124*/ 	.short	0x0009
        /*0126*/ 	.short	0x0038
        /*0128*/ 	.byte	0x00, 0xf0, 0x11, 0x00


	//----- nvinfo : EIATTR_KPARAM_INFO
	.align		4
.L_44:
        /*012c*/ 	.byte	0x04, 0x17
        /*012e*/ 	.short	(.L_46 - .L_45)
.L_45:
        /*0130*/ 	.word	0x00000000
        /*0134*/ 	.short	0x0008
        /*0136*/ 	.short	0x0034
        /*0138*/ 	.byte	0x00, 0xf0, 0x11, 0x00


	//----- nvinfo : EIATTR_KPARAM_INFO
	.align		4
.L_46:
        /*013c*/ 	.byte	0x04, 0x17
        /*013e*/ 	.short	(.L_48 - .L_47)
.L_47:
        /*0140*/ 	.word	0x00000000
        /*0144*/ 	.short	0x0007
        /*0146*/ 	.short	0x0030
        /*0148*/ 	.byte	0x00, 0xf0, 0x11, 0x00


	//----- nvinfo : EIATTR_KPARAM_INFO
	.align		4
.L_48:
        /*014c*/ 	.byte	0x04, 0x17
        /*014e*/ 	.short	(.L_50 - .L_49)
.L_49:
        /*0150*/ 	.word	0x00000000
        /*0154*/ 	.short	0x0006
        /*0156*/ 	.short	0x002c
        /*0158*/ 	.byte	0x00, 0xf0, 0x11, 0x00


	//----- nvinfo : EIATTR_KPARAM_INFO
	.align		4
.L_50:
        /*015c*/ 	.byte	0x04, 0x17
        /*015e*/ 	.short	(.L_52 - .L_51)
.L_51:
        /*0160*/ 	.word	0x00000000
        /*0164*/ 	.short	0x0005
        /*0166*/ 	.short	0x0028
        /*0168*/ 	.byte	0x00, 0xf0, 0x11, 0x00


	//----- nvinfo : EIATTR_KPARAM_INFO
	.align		4
.L_52:
        /*016c*/ 	.byte	0x04, 0x17
        /*016e*/ 	.short	(.L_54 - .L_53)
.L_53:
        /*0170*/ 	.word	0x00000000
        /*0174*/ 	.short	0x0004
        /*0176*/ 	.short	0x0020
        /*0178*/ 	.byte	0x00, 0xf4, 0x21, 0x00


	//----- nvinfo : EIATTR_KPARAM_INFO
	.align		4
.L_54:
        /*017c*/ 	.byte	0x04, 0x17
        /*017e*/ 	.short	(.L_56 - .L_55)
.L_55:
        /*0180*/ 	.word	0x00000000
        /*0184*/ 	.short	0x0003
        /*0186*/ 	.short	0x0018
        /*0188*/ 	.byte	0x00, 0xf4, 0x21, 0x00


	//----- nvinfo : EIATTR_KPARAM_INFO
	.align		4
.L_56:
        /*018c*/ 	.byte	0x04, 0x17
        /*018e*/ 	.short	(.L_58 - .L_57)
.L_57:
        /*0190*/ 	.word	0x00000000
        /*0194*/ 	.short	0x0002
        /*0196*/ 	.short	0x0010
        /*0198*/ 	.byte	0x00, 0xf4, 0x21, 0x00


	//----- nvinfo : EIATTR_KPARAM_INFO
	.align		4
.L_58:
        /*019c*/ 	.byte	0x04, 0x17
        /*019e*/ 	.short	(.L_60 - .L_59)
.L_59:
        /*01a0*/ 	.word	0x00000000
        /*01a4*/ 	.short	0x0001
        /*01a6*/ 	.short	0x0008
        /*01a8*/ 	.byte	0x00, 0xf4, 0x21, 0x00


	//----- nvinfo : EIATTR_KPARAM_INFO
	.align		4
.L_60:
        /*01ac*/ 	.byte	0x04, 0x17
        /*01ae*/ 	.short	(.L_62 - .L_61)
.L_61:
        /*01b0*/ 	.word	0x00000000
        /*01b4*/ 	.short	0x0000
        /*01b6*/ 	.short	0x0000
        /*01b8*/ 	.byte	0x00, 0xf4, 0x21, 0x00


	//----- nvinfo : EIATTR_MAXREG_COUNT
	.align		4
.L_62:
        /*01bc*/ 	.byte	0x03, 0x1b
        /*01be*/ 	.short	0x00ff


	//----- nvinfo : EIATTR_NUM_BARRIERS
	.align		4
        /*01c0*/ 	.byte	0x02, 0x4c
        /*01c2*/ 	.byte	0x01
	.zero		1


	//----- nvinfo : EIATTR_MERCURY_ISA_VERSION
	.align		4
        /*01c4*/ 	.byte	0x03, 0x5f
        /*01c6*/ 	.short	0x0000


	//----- nvinfo : EIATTR_COOP_GROUP_MASK_REGIDS
	.align		4
        /*01c8*/ 	.byte	0x04, 0x29
        /*01ca*/ 	.short	(.L_64 - .L_63)


	//   ....[0]....
.L_63:
        /*01cc*/ 	.word	0xffffffff


	//   ....[1]....
        /*01d0*/ 	.word	0xffffffff


	//   ....[2]....
        /*01d4*/ 	.word	0xffffffff


	//   ....[3]....
        /*01d8*/ 	.word	0xffffffff


	//   ....[4]....
        /*01dc*/ 	.word	0xffffffff


	//   ....[5]....
        /*01e0*/ 	.word	0xffffffff


	//   ....[6]....
        /*01e4*/ 	.word	0xffffffff


	//   ....[7]....
        /*01e8*/ 	.word	0xffffffff


	//----- nvinfo : EIATTR_COOP_GROUP_INSTR_OFFSETS
	.align		4
.L_64:
        /*01ec*/ 	.byte	0x04, 0x28
        /*01ee*/ 	.short	(.L_66 - .L_65)


	//   ....[0]....
.L_65:
        /*01f0*/ 	.word	0x000024b0


	//   ....[1]....
        /*01f4*/ 	.word	0x00002a60


	//   ....[2]....
        /*01f8*/ 	.word	0x00002c80


	//   ....[3]....
        /*01fc*/ 	.word	0x00002d40


	//   ....[4]....
        /*0200*/ 	.word	0x000042f0


	//   ....[5]....
        /*0204*/ 	.word	0x00004300


	//   ....[6]....
        /*0208*/ 	.word	0x00004380


	//   ....[7]....
        /*020c*/ 	.word	0x000043a0


	//----- nvinfo : EIATTR_EXIT_INSTR_OFFSETS
	.align		4
.L_66:
        /*0210*/ 	.byte	0x04, 0x1c
        /*0212*/ 	.short	(.L_68 - .L_67)


	//   ....[0]....
.L_67:
        /*0214*/ 	.word	0x00005090


	//   ....[1]....
        /*0218*/ 	.word	0x00005130


	//----- nvinfo : EIATTR_REQNTID
	.align		4
.L_68:
        /*021c*/ 	.byte	0x04, 0x10
        /*021e*/ 	.short	(.L_70 - .L_69)
.L_69:
        /*0220*/ 	.word	0x00000100
        /*0224*/ 	.word	0x00000001
        /*0228*/ 	.word	0x00000001
.L_70:


//--------------------- .nv.callgraph             --------------------------
	.section	.nv.callgraph,"",@"SHT_CUDA_CALLGRAPH"
	.align	4
	.sectionentsize	8
	.align		4
        /*0000*/ 	.word	0x00000000
	.align		4
        /*0004*/ 	.word	0xffffffff
	.align		4
        /*0008*/ 	.word	0x00000000
	.align		4
        /*000c*/ 	.word	0xfffffffe
	.align		4
        /*0010*/ 	.word	0x00000000
	.align		4
        /*0014*/ 	.word	0xfffffffd
	.align		4
        /*0018*/ 	.word	0x00000000
	.align		4
        /*001c*/ 	.word	0xfffffffc


//--------------------- .nv.rel.action            --------------------------
	.section	.nv.rel.action,"",@"SHT_CUDA_RELOCINFO"
	.align	8
	.sectionentsize	8
        /*0000*/ 	.byte	0x73, 0x00, 0x00, 0x00, 0x00, 0x00, 0x00, 0x00, 0x00, 0x00, 0x00, 0x11, 0x25, 0x00, 0x05, 0x36


//--------------------- .nv.constant4             --------------------------
	.section	.nv.constant4,"a",@progbits
	.align	8
	.align		8
.nv.constant4:
        /*0000*/ 	.dword	_$_str


//--------------------- .nv.constant0.attn_fwd    --------------------------
	.section	.nv.constant0.attn_fwd,"a",@progbits
	.sectionflags	@""
	.align	4
.nv.constant0.attn_fwd:
	.zero		488


//--------------------- .text.attn_fwd            --------------------------
	.section	.text.attn_fwd,"ax",@progbits
	.sectioninfo	@"SHI_REGISTERS=234"
	.align	128
        .global         attn_fwd
        .type           attn_fwd,@function
        .size           attn_fwd,(.L_x_3 - attn_fwd)
        .other          attn_fwd,@"STO_CUDA_ENTRY STV_DEFAULT"
attn_fwd:
.text.attn_fwd:
[----:B------:R-:W-:Y:S02]  /*0000*/  IMAD.MOV.U32 R1, RZ, RZ, c[0x0][0x28] ;  /* 0x00000a00ff017624 */ /* 0x000fe400078e00ff */
[----:B------:R-:W0:Y:S01]  /*0010*/  S2R R9, SR_CTAID.X ;  /* 0x0000000000097919 */ /* 0x000e220000002500 */
[----:B------:R-:W-:Y:S01]  /*0020*/  IMAD.MOV.U32 R12, RZ, RZ, c[0x0][0x198] ;  /* 0x00006600ff0c7624 */ /* 0x000fe200078e00ff */
[----:B------:R-:W-:Y:S02]  /*0030*/  ULDC.64 UR6, c[0x0][0x118] ;  /* 0x0000460000067ab9 */ /* 0x000fe40000000a00 */
[----:B------:R-:W1:Y:S04]  /*0040*/  S2R R0, SR_TID.X ;  /* 0x0000000000007919 */ /* 0x000e680000002100 */
[----:B------:R-:W2:Y:S01]  /*0050*/  S2R R2, SR_CTAID.Y ;  /* 0x0000000000027919 */ /* 0x000ea20000002600 */
[----:B0-----:R-:W-:Y:S01]  /*0060*/  IMAD.SHL.U32 R9, R9, 0x20, RZ ;  /* 0x0000002009097824 */ /* 0x001fe200078e00ff */
[----:B-1----:R-:W-:-:S04]  /*0070*/  SHF.R.U32.HI R4, RZ, 0x5, R0 ;  /* 0x00000005ff047819 */ /* 0x002fc80000011600 */
[----:B------:R-:W-:Y:S02]  /*0080*/  LOP3.LUT R3, R9, 0x1f, R0, 0xf8, !PT ;  /* 0x0000001f09037812 */ /* 0x000fe400078ef800 */
[----:B------:R-:W-:Y:S01]  /*0090*/  SGXT.U32 R4, R4, 0x3 ;  /* 0x000000030404781a */ /* 0x000fe20000000000 */
[----:B--2---:R-:W-:Y:S01]  /*00a0*/  IMAD R6, R2, c[0x0][0x190], RZ ;  /* 0x0000640002067a24 */ /* 0x004fe200078e02ff */
[----:B------:R-:W-:Y:S01]  /*00b0*/  LEA.HI R5, R0, 0x18, RZ, 0x1b ;  /* 0x0000001800057811 */ /* 0x000fe200078fd8ff */
[----:B------:R-:W-:Y:S02]  /*00c0*/  IMAD R8, R3, c[0x0][0x194], RZ ;  /* 0x0000650003087a24 */ /* 0x000fe400078e02ff */
[----:B------:R-:W-:Y:S02]  /*00d0*/  IMAD R13, R4, c[0x0][0x198], RZ ;  /* 0x00006600040d7a24 */ /* 0x000fe400078e02ff */
[----:B------:R-:W-:Y:S02]  /*00e0*/  IMAD.SHL.U32 R7, R6, 0x2, RZ ;  /* 0x0000000206077824 */ /* 0x000fe400078e00ff */
[----:B------:R-:W-:-:S02]  /*00f0*/  IMAD.SHL.U32 R10, R8, 0x2, RZ ;  /* 0x00000002080a7824 */ /* 0x000fc400078e00ff */
[----:B------:R-:W-:Y:S01]  /*0100*/  IMAD.HI R11, R8, 0x2, RZ ;  /* 0x00000002080b7827 */ /* 0x000fe200078e02ff */
[----:B------:R-:W-:Y:S02]  /*0110*/  LEA R8, R12, R13, 0x3 ;  /* 0x0000000d0c087211 */ /* 0x000fe400078e18ff */
[----:B------:R-:W-:Y:S01]  /*0120*/  IADD3 R16, P0, P1, R10, c[0x0][0x160], R7 ;  /* 0x000058000a107a10 */ /* 0x000fe2000791e007 */
[----:B------:R-:W-:-:S04]  /*0130*/  IMAD.HI R6, R6, 0x2, RZ ;  /* 0x0000000206067827 */ /* 0x000fc800078e02ff */
[----:B------:R-:W-:Y:S01]  /*0140*/  IMAD R7, R12, 0x8, R8 ;  /* 0x000000080c077824 */ /* 0x000fe200078e0208 */
[----:B------:R-:W-:Y:S01]  /*0150*/  IADD3.X R6, R11, c[0x0][0x164], R6, P0, P1 ;  /* 0x000059000b067a10 */ /* 0x000fe200007e2406 */
[----:B------:R-:W-:Y:S01]  /*0160*/  IMAD R17, R5, c[0x0][0x198], RZ ;  /* 0x0000660005117a24 */ /* 0x000fe200078e02ff */
[-C--:B------:R-:W-:Y:S02]  /*0170*/  LEA R10, P0, R13, R16.reuse, 0x1 ;  /* 0x000000100d0a7211 */ /* 0x080fe400078008ff */
[-C--:B------:R-:W-:Y:S02]  /*0180*/  LEA R12, P1, R8, R16.reuse, 0x1 ;  /* 0x00000010080c7211 */ /* 0x080fe400078208ff */
[-C--:B------:R-:W-:Y:S02]  /*0190*/  LEA R14, P2, R7, R16.reuse, 0x1 ;  /* 0x00000010070e7211 */ /* 0x080fe400078408ff */
[----:B------:R-:W-:Y:S02]  /*01a0*/  LEA R16, P3, R17, R16, 0x1 ;  /* 0x0000001011107211 */ /* 0x000fe400078608ff */
[----:B------:R-:W-:-:S02]  /*01b0*/  LEA.HI.X.SX32 R11, R13, R6, 0x1, P0 ;  /* 0x000000060d0b7211 */ /* 0x000fc400000f0eff */
[-C--:B------:R-:W-:Y:S02]  /*01c0*/  LEA.HI.X.SX32 R17, R17, R6.reuse, 0x1, P3 ;  /* 0x0000000611117211 */ /* 0x080fe400018f0eff */
[-C--:B------:R-:W-:Y:S02]  /*01d0*/  LEA.HI.X.SX32 R13, R8, R6.reuse, 0x1, P1 ;  /* 0x00000006080d7211 */ /* 0x080fe400008f0eff */
[----:B------:R-:W2:Y:S01]  /*01e0*/  LDG.E.U16 R11, [R10.64] ;  /* 0x000000060a0b7981 */ /* 0x000ea2000c1e1500 */
[----:B------:R-:W-:-:S03]  /*01f0*/  LEA.HI.X.SX32 R15, R7, R6, 0x1, P2 ;  /* 0x00000006070f7211 */ /* 0x000fc600010f0eff */
[----:B------:R-:W3:Y:S04]  /*0200*/  LDG.E.U16 R17, [R16.64] ;  /* 0x0000000610117981 */ /* 0x000ee8000c1e1500 */
[----:B------:R0:W4:Y:S04]  /*0210*/  LDG.E.U16 R13, [R12.64] ;  /* 0x000000060c0d7981 */ /* 0x000128000c1e1500 */
[----:B------:R1:W5:Y:S01]  /*0220*/  LDG.E.U16 R15, [R14.64] ;  /* 0x000000060e0f7981 */ /* 0x000362000c1e1500 */
[C---:B------:R-:W-:Y:S01]  /*0230*/  LOP3.LUT R6, R0.reuse, 0xc0, RZ, 0xc0, !PT ;  /* 0x000000c000067812 */ /* 0x040fe200078ec0ff */
[----:B------:R-:W-:-:S03]  /*0240*/  IMAD.SHL.U32 R7, R0, 0x2, RZ ;  /* 0x0000000200077824 */ /* 0x000fc600078e00ff */
[----:B------:R-:W-:-:S04]  /*0250*/  SHF.R.U32.HI R8, RZ, 0x2, R6 ;  /* 0x00000002ff087819 */ /* 0x000fc80000011606 */
[----:B------:R-:W-:Y:S01]  /*0260*/  LOP3.LUT R8, R8, 0x1fe, R7, 0x78, !PT ;  /* 0x000001fe08087812 */ /* 0x000fe200078e7807 */
[----:B------:R-:W-:Y:S01]  /*0270*/  IMAD.MOV.U32 R52, RZ, RZ, -0x800000 ;  /* 0xff800000ff347424 */ /* 0x000fe200078e00ff */
[----:B------:R-:W-:Y:S01]  /*0280*/  MOV R57, 0xff800000 ;  /* 0xff80000000397802 */ /* 0x000fe20000000f00 */
[----:B0-----:R-:W-:Y:S01]  /*0290*/  IMAD.MOV.U32 R12, RZ, RZ, 0x3f800000 ;  /* 0x3f800000ff0c7424 */ /* 0x001fe200078e00ff */
[----:B------:R-:W-:Y:S01]  /*02a0*/  CS2R R72, SRZ ;  /* 0x0000000000487805 */ /* 0x000fe2000001ff00 */
[----:B------:R-:W-:Y:S01]  /*02b0*/  IMAD.MOV.U32 R27, RZ, RZ, 0x3f800000 ;  /* 0x3f800000ff1b7424 */ /* 0x000fe200078e00ff */
[----:B------:R-:W-:Y:S01]  /*02c0*/  CS2R R74, SRZ ;  /* 0x00000000004a7805 */ /* 0x000fe2000001ff00 */
[----:B------:R-:W-:Y:S01]  /*02d0*/  CS2R R124, SRZ ;  /* 0x00000000007c7805 */ /* 0x000fe2000001ff00 */
[----:B------:R-:W-:Y:S01]  /*02e0*/  CS2R R126, SRZ ;  /* 0x00000000007e7805 */ /* 0x000fe2000001ff00 */
[----:B------:R-:W-:Y:S01]  /*02f0*/  CS2R R128, SRZ ;  /* 0x0000000000807805 */ /* 0x000fe2000001ff00 */
[----:B------:R-:W-:Y:S01]  /*0300*/  CS2R R130, SRZ ;  /* 0x0000000000827805 */ /* 0x000fe2000001ff00 */
[----:B------:R-:W-:Y:S01]  /*0310*/  CS2R R112, SRZ ;  /* 0x0000000000707805 */ /* 0x000fe2000001ff00 */
[----:B------:R-:W-:Y:S01]  /*0320*/  CS2R R114, SRZ ;  /* 0x0000000000727805 */ /* 0x000fe2000001ff00 */
[----:B-1----:R-:W-:Y:S01]  /*0330*/  IMAD.SHL.U32 R14, R0, 0x8, RZ ;  /* 0x00000008000e7824 */ /* 0x002fe200078e00ff */
[----:B--2---:R0:W-:Y:S04]  /*0340*/  STS.U16 [R8+0x2000], R11 ;  /* 0x0020000b08007388 */ /* 0x0041e80000000400 */
[----:B---3--:R-:W-:Y:S01]  /*0350*/  STS.U16 [R8+0x2600], R17 ;  /* 0x0026001108007388 */ /* 0x008fe20000000400 */
[----:B0-----:R-:W-:-:S04]  /*0360*/  IADD3 R11, R9, 0x20, RZ ;  /* 0x00000020090b7810 */ /* 0x001fc80007ffe0ff */
[----:B------:R-:W-:Y:S01]  /*0370*/  ISETP.GE.AND P0, PT, R11, 0x1, PT ;  /* 0x000000010b00780c */ /* 0x000fe20003f06270 */
[----:B----4-:R0:W-:Y:S04]  /*0380*/  STS.U16 [R8+0x2200], R13 ;  /* 0x0022000d08007388 */ /* 0x0101e80000000400 */
[----:B-----5:R1:W-:Y:S01]  /*0390*/  STS.U16 [R8+0x2400], R15 ;  /* 0x0024000f08007388 */ /* 0x0203e20000000400 */
[C---:B0-----:R-:W-:Y:S01]  /*03a0*/  LOP3.LUT R13, R0.reuse, 0x20, RZ, 0xc0, !PT ;  /* 0x00000020000d7812 */ /* 0x041fe200078ec0ff */
[----:B-1----:R-:W-:-:S06]  /*03b0*/  IMAD.SHL.U32 R15, R0, 0x20, RZ ;  /* 0x00000020000f7824 */ /* 0x002fcc00078e00ff */
[----:B------:R-:W-:Y:S05]  /*03c0*/  @!P0 BRA `(.L_x_0) ;  /* 0x0000416000008947 */ /* 0x000fea0003800000 */
[----:B------:R-:W-:Y:S01]  /*03d0*/  LOP3.LUT R10, R0, 0x1f, RZ, 0xc0, !PT ;  /* 0x0000001f000a7812 */ /* 0x000fe200078ec0ff */
[----:B------:R-:W-:Y:S01]  /*03e0*/  IMAD R12, R2, c[0x0][0x1a0], RZ ;  /* 0x00006800020c7a24 */ /* 0x000fe200078e02ff */
[----:B------:R-:W-:Y:S01]  /*03f0*/  LOP3.LUT R20, R0, 0x7f, RZ, 0xc0, !PT ;  /* 0x0000007f00147812 */ /* 0x000fe200078ec0ff */
[----:B------:R-:W-:Y:S01]  /*0400*/  IMAD.MOV.U32 R31, RZ, RZ, c[0x0][0x1a4] ;  /* 0x00006900ff1f7624 */ /* 0x000fe200078e00ff */
[----:B------:R-:W-:Y:S01]  /*0410*/  SHF.R.U32.HI R16, RZ, 0x2, R0 ;  /* 0x00000002ff107819 */ /* 0x000fe20000011600 */
[----:B------:R-:W-:Y:S01]  /*0420*/  IMAD R18, R10, c[0x0][0x1a8], RZ ;  /* 0x00006a000a127a24 */ /* 0x000fe200078e02ff */
[----:B------:R-:W-:Y:S01]  /*0430*/  LOP3.LUT P0, RZ, R0, 0x80, RZ, 0xc0, !PT ;  /* 0x0000008000ff7812 */ /* 0x000fe2000780c0ff */
[----:B------:R-:W-:Y:S01]  /*0440*/  IMAD.SHL.U32 R21, R20, 0x2, RZ ;  /* 0x0000000214157824 */ /* 0x000fe200078e00ff */
[----:B------:R-:W-:Y:S01]  /*0450*/  SHF.R.U32.HI R17, RZ, 0x1, R13 ;  /* 0x00000001ff117819 */ /* 0x000fe2000001160d */
[----:B------:R-:W-:Y:S01]  /*0460*/  IMAD.SHL.U32 R10, R12, 0x2, RZ ;  /* 0x000000020c0a7824 */ /* 0x000fe200078e00ff */
[----:B------:R-:W-:Y:S01]  /*0470*/  SGXT.U32 R16, R16, 0x3 ;  /* 0x000000031010781a */ /* 0x000fe20000000000 */
[----:B------:R-:W-:Y:S01]  /*0480*/  IMAD.SHL.U32 R19, R18, 0x2, RZ ;  /* 0x0000000212137824 */ /* 0x000fe200078e00ff */
[----:B------:R-:W-:Y:S01]  /*0490*/  SEL R22, RZ, 0x110, !P0 ;  /* 0x00000110ff167807 */ /* 0x000fe20004000000 */
[----:B------:R-:W-:Y:S01]  /*04a0*/  IMAD R20, R20, c[0x0][0x1b4], RZ ;  /* 0x00006d0014147a24 */ /* 0x000fe200078e02ff */
[----:B------:R-:W-:Y:S01]  /*04b0*/  LOP3.LUT R16, R9, R17, R16, 0xfe, !PT ;  /* 0x0000001109107212 */ /* 0x000fe200078efe10 */
[----:B------:R-:W-:Y:S01]  /*04c0*/  IMAD R9, R2, c[0x0][0x1b0], RZ ;  /* 0x00006c0002097a24 */ /* 0x000fe200078e02ff */
[----:B------:R-:W-:Y:S01]  /*04d0*/  LOP3.LUT R17, R22, R21, RZ, 0x3c, !PT ;  /* 0x0000001516117212 */ /* 0x000fe200078e3cff */
[----:B------:R-:W-:Y:S01]  /*04e0*/  IMAD.HI R12, R12, 0x2, RZ ;  /* 0x000000020c0c7827 */ /* 0x000fe200078e02ff */
[----:B------:R-:W-:Y:S01]  /*04f0*/  LOP3.LUT R21, R7, 0x10, RZ, 0xc0, !PT ;  /* 0x0000001007157812 */ /* 0x000fe200078ec0ff */
[----:B------:R-:W-:Y:S01]  /*0500*/  CS2R R72, SRZ ;  /* 0x0000000000487805 */ /* 0x000fe2000001ff00 */
[----:B------:R-:W-:Y:S01]  /*0510*/  IADD3 R156, P0, P1, R19, c[0x0][0x168], R10 ;  /* 0x00005a00139c7a10 */ /* 0x000fe2000791e00a */
[C---:B------:R-:W-:Y:S01]  /*0520*/  IMAD.SHL.U32 R10, R9.reuse, 0x2, RZ ;  /* 0x00000002090a7824 */ /* 0x040fe200078e00ff */
[----:B------:R-:W-:Y:S01]  /*0530*/  LOP3.LUT R52, R0, 0x7, RZ, 0xc0, !PT ;  /* 0x0000000700347812 */ /* 0x000fe200078ec0ff */
[----:B------:R-:W-:Y:S01]  /*0540*/  IMAD.HI R9, R9, 0x2, RZ ;  /* 0x0000000209097827 */ /* 0x000fe200078e02ff */
[----:B------:R-:W-:Y:S01]  /*0550*/  LOP3.LUT R19, R14, 0x30, RZ, 0xc0, !PT ;  /* 0x000000300e137812 */ /* 0x000fe200078ec0ff */
[----:B------:R-:W-:Y:S01]  /*0560*/  CS2R R74, SRZ ;  /* 0x00000000004a7805 */ /* 0x000fe2000001ff00 */
[----:B------:R-:W-:Y:S01]  /*0570*/  LOP3.LUT R23, R21, 0x20, R0, 0xf8, !PT ;  /* 0x0000002015177812 */ /* 0x000fe200078ef800 */
[----:B------:R-:W-:Y:S01]  /*0580*/  IMAD.SHL.U32 R21, R20, 0x2, RZ ;  /* 0x0000000214157824 */ /* 0x000fe200078e00ff */
[----:B------:R-:W-:Y:S01]  /*0590*/  LEA R54, R52, R19, 0x6 ;  /* 0x0000001334367211 */ /* 0x000fe200078e30ff */
[----:B------:R-:W-:Y:S01]  /*05a0*/  IMAD.HI R19, R18, 0x2, RZ ;  /* 0x0000000212137827 */ /* 0x000fe200078e02ff */
[----:B------:R-:W-:Y:S01]  /*05b0*/  LOP3.LUT R22, R15, 0x200, RZ, 0xc0, !PT ;  /* 0x000002000f167812 */ /* 0x000fe200078ec0ff */
[----:B------:R-:W-:Y:S01]  /*05c0*/  CS2R R124, SRZ ;  /* 0x00000000007c7805 */ /* 0x000fe2000001ff00 */
[----:B------:R-:W-:Y:S01]  /*05d0*/  IADD3 R50, P2, P3, R21, c[0x0][0x170], R10 ;  /* 0x00005c0015327a10 */ /* 0x000fe20007b5e00a */
[----:B------:R-:W-:Y:S01]  /*05e0*/  IMAD.HI R20, R20, 0x2, RZ ;  /* 0x0000000214147827 */ /* 0x000fe200078e02ff */
[----:B------:R-:W-:Y:S01]  /*05f0*/  SHF.R.U32.HI R10, RZ, 0x7, R0 ;  /* 0x00000007ff0a7819 */ /* 0x000fe20000011600 */
[----:B------:R-:W-:Y:S01]  /*0600*/  CS2R R126, SRZ ;  /* 0x00000000007e7805 */ /* 0x000fe2000001ff00 */
[----:B------:R-:W-:Y:S01]  /*0610*/  IADD3.X R29, R19, c[0x0][0x16c], R12, P0, P1 ;  /* 0x00005b00131d7a10 */ /* 0x000fe200007e240c */
[----:B------:R-:W-:Y:S01]  /*0620*/  IMAD R19, R4, c[0x0][0x1a4], RZ ;  /* 0x0000690004137a24 */ /* 0x000fe200078e02ff */
[----:B------:R-:W-:Y:S01]  /*0630*/  IADD3.X R28, R20, c[0x0][0x174], R9, P2, P3 ;  /* 0x00005d00141c7a10 */ /* 0x000fe200017e6409 */
[----:B------:R-:W-:Y:S01]  /*0640*/  IMAD.MOV.U32 R44, RZ, RZ, c[0x0][0x1b8] ;  /* 0x00006e00ff2c7624 */ /* 0x000fe200078e00ff */
[----:B------:R-:W-:Y:S01]  /*0650*/  SGXT.U32 R9, R10, 0x1 ;  /* 0x000000010a09781a */ /* 0x000fe20000000000 */
[----:B------:R-:W-:Y:S01]  /*0660*/  IMAD R21, R5, c[0x0][0x1a4], RZ ;  /* 0x0000690005157a24 */ /* 0x000fe200078e02ff */
[----:B------:R-:W-:Y:S01]  /*0670*/  LOP3.LUT R23, R54, R23, RZ, 0x3c, !PT ;  /* 0x0000001736177212 */ /* 0x000fe200078e3cff */
[----:B------:R-:W-:Y:S01]  /*0680*/  IMAD R52, R52, 0x110, RZ ;  /* 0x0000011034347824 */ /* 0x000fe200078e02ff */
[----:B------:R-:W-:Y:S01]  /*0690*/  LEA.HI R10, R0, 0x38, RZ, 0x1b ;  /* 0x00000038000a7811 */ /* 0x000fe200078fd8ff */
[----:B------:R-:W-:Y:S01]  /*06a0*/  IMAD R25, R9, c[0x0][0x1b8], RZ ;  /* 0x00006e0009197a24 */ /* 0x000fe200078e02ff */
[C---:B------:R-:W-:Y:S01]  /*06b0*/  LEA R20, R31.reuse, R19, 0x3 ;  /* 0x000000131f147211 */ /* 0x040fe200078e18ff */
[----:B------:R-:W-:Y:S01]  /*06c0*/  IMAD.IADD R18, R22, 0x1, R23 ;  /* 0x0000000116127824 */ /* 0x000fe200078e0217 */
[----:B------:R-:W-:Y:S01]  /*06d0*/  LEA.HI R9, R0, 0x58, RZ, 0x1b ;  /* 0x0000005800097811 */ /* 0x000fe200078fd8ff */
[----:B------:R-:W-:Y:S01]  /*06e0*/  IMAD R22, R10, c[0x0][0x1a4], RZ ;  /* 0x000069000a167a24 */ /* 0x000fe200078e02ff */
[----:B------:R-:W-:Y:S01]  /*06f0*/  LEA.HI R12, R0, 0x78, RZ, 0x1b ;  /* 0x00000078000c7811 */ /* 0x000fe200078fd8ff */
[----:B------:R-:W-:Y:S01]  /*0700*/  IMAD R10, R31, 0x8, R20 ;  /* 0x000000081f0a7824 */ /* 0x000fe200078e0214 */
[-C--:B------:R-:W-:Y:S01]  /*0710*/  LEA R184, P6, R19, R156.reuse, 0x1 ;  /* 0x0000009c13b87211 */ /* 0x080fe200078c08ff */
[----:B------:R-:W-:Y:S01]  /*0720*/  IMAD R23, R9, c[0x0][0x1a4], RZ ;  /* 0x0000690009177a24 */ /* 0x000fe200078e02ff */
[-C--:B------:R-:W-:Y:S01]  /*0730*/  LEA R182, P5, R20, R156.reuse, 0x1 ;  /* 0x0000009c14b67211 */ /* 0x080fe200078a08ff */
[----:B------:R-:W-:Y:S01]  /*0740*/  IMAD R9, R31, 0x10, R10 ;  /* 0x000000101f097824 */ /* 0x000fe200078e020a */
[-C--:B------:R-:W-:Y:S01]  /*0750*/  LEA.HI.X.SX32 R185, R19, R29.reuse, 0x1, P6 ;  /* 0x0000001d13b97211 */ /* 0x080fe200030f0eff */
[----:B------:R-:W-:Y:S01]  /*0760*/  IMAD R24, R12, c[0x0][0x1a4], RZ ;  /* 0x000069000c187a24 */ /* 0x000fe200078e02ff */
[-C--:B------:R-:W-:Y:S01]  /*0770*/  LEA R180, P4, R10, R156.reuse, 0x1 ;  /* 0x0000009c0ab47211 */ /* 0x080fe200078808ff */
[----:B------:R-:W-:Y:S01]  /*0780*/  IMAD R12, R31, 0x8, R9 ;  /* 0x000000081f0c7824 */ /* 0x000fe200078e0209 */
[-C--:B------:R-:W-:Y:S01]  /*0790*/  LEA R176, P2, R9, R156.reuse, 0x1 ;  /* 0x0000009c09b07211 */ /* 0x080fe200078408ff */
[C---:B------:R-:W-:Y:S01]  /*07a0*/  IMAD R26, R44.reuse, 0x2, R25 ;  /* 0x000000022c1a7824 */ /* 0x040fe200078e0219 */
[----:B------:R-:W-:Y:S01]  /*07b0*/  LEA R162, P0, R23, R156, 0x1 ;  /* 0x0000009c17a27211 */ /* 0x000fe200078008ff */
[----:B------:R-:W-:Y:S01]  /*07c0*/  CS2R R128, SRZ ;  /* 0x0000000000807805 */ /* 0x000fe2000001ff00 */
[----:B------:R-:W-:Y:S01]  /*07d0*/  LEA R19, R31, R12, 0x3 ;  /* 0x0000000c1f137211 */ /* 0x000fe200078e18ff */
[----:B------:R-:W-:Y:S01]  /*07e0*/  IMAD R27, R44, 0x2, R26 ;  /* 0x000000022c1b7824 */ /* 0x000fe200078e021a */
[-C--:B------:R-:W-:Y:S01]  /*07f0*/  LEA.HI.X.SX32 R177, R9, R29.reuse, 0x1, P2 ;  /* 0x0000001d09b17211 */ /* 0x080fe200010f0eff */
[----:B------:R-:W-:Y:S01]  /*0800*/  CS2R R130, SRZ ;  /* 0x0000000000827805 */ /* 0x000fe2000001ff00 */
[-C--:B------:R-:W-:Y:S01]  /*0810*/  LEA.HI.X.SX32 R181, R10, R29.reuse, 0x1, P4 ;  /* 0x0000001d0ab57211 */ /* 0x080fe200020f0eff */
[----:B------:R-:W-:Y:S01]  /*0820*/  IMAD R9, R31, 0x10, R19 ;  /* 0x000000101f097824 */ /* 0x000fe200078e0213 */
[-C--:B------:R-:W-:Y:S01]  /*0830*/  LEA.HI.X.SX32 R183, R20, R29.reuse, 0x1, P5 ;  /* 0x0000001d14b77211 */ /* 0x080fe200028f0eff */
[----:B------:R-:W-:Y:S01]  /*0840*/  CS2R R112, SRZ ;  /* 0x0000000000707805 */ /* 0x000fe2000001ff00 */
[-C--:B------:R-:W-:Y:S01]  /*0850*/  LEA.HI.X.SX32 R163, R23, R29.reuse, 0x1, P0 ;  /* 0x0000001d17a37211 */ /* 0x080fe200000f0eff */
[C---:B------:R-:W-:Y:S01]  /*0860*/  IMAD R10, R31.reuse, 0x8, R9 ;  /* 0x000000081f0a7824 */ /* 0x040fe200078e0209 */
[-C--:B------:R-:W-:Y:S01]  /*0870*/  LEA R170, P1, R22, R156.reuse, 0x1 ;  /* 0x0000009c16aa7211 */ /* 0x080fe200078208ff */
[----:B------:R-:W-:Y:S01]  /*0880*/  CS2R R114, SRZ ;  /* 0x0000000000727805 */ /* 0x000fe2000001ff00 */
[-C--:B------:R-:W-:Y:S01]  /*0890*/  LEA R174, P0, R12, R156.reuse, 0x1 ;  /* 0x0000009c0cae7211 */ /* 0x080fe200078008ff */
[----:B------:R-:W-:Y:S01]  /*08a0*/  IMAD R20, R31, 0x8, R10 ;  /* 0x000000081f147824 */ /* 0x000fe200078e020a */
[----:B------:R-:W-:Y:S01]  /*08b0*/  LEA R178, P3, R21, R156, 0x1 ;  /* 0x0000009c15b27211 */ /* 0x000fe200078608ff */
[----:B------:R-:W-:Y:S01]  /*08c0*/  UMOV UR4, URZ ;  /* 0x0000003f00047c82 */ /* 0x000fe20008000000 */
[----:B------:R-:W-:-:S02]  /*08d0*/  LEA.HI.X.SX32 R171, R22, R29, 0x1, P1 ;  /* 0x0000001d16ab7211 */ /* 0x000fc400008f0eff */
[-C--:B------:R-:W-:Y:S02]  /*08e0*/  LEA.HI.X.SX32 R175, R12, R29.reuse, 0x1, P0 ;  /* 0x0000001d0caf7211 */ /* 0x080fe400000f0eff */
[----:B------:R-:W-:Y:S02]  /*08f0*/  LEA R172, P1, R19, R156, 0x1 ;  /* 0x0000009c13ac7211 */ /* 0x000fe400078208ff */
[----:B------:R-:W-:Y:S02]  /*0900*/  LEA R12, R31, R20, 0x4 ;  /* 0x000000141f0c7211 */ /* 0x000fe400078e20ff */
[-C--:B------:R-:W-:Y:S01]  /*0910*/  LEA.HI.X.SX32 R179, R21, R29.reuse, 0x1, P3 ;  /* 0x0000001d15b37211 */ /* 0x080fe200018f0eff */
[C---:B------:R-:W-:Y:S01]  /*0920*/  IMAD R21, R44.reuse, 0x2, R27 ;  /* 0x000000022c157824 */ /* 0x040fe200078e021b */
[----:B------:R-:W-:Y:S01]  /*0930*/  LEA.HI.X.SX32 R173, R19, R29, 0x1, P1 ;  /* 0x0000001d13ad7211 */ /* 0x000fe200008f0eff */
[----:B------:R-:W-:Y:S01]  /*0940*/  IMAD R19, R31, 0x8, R12 ;  /* 0x000000081f137824 */ /* 0x000fe200078e020c */
[-C--:B------:R-:W-:Y:S01]  /*0950*/  LEA R168, P0, R9, R156.reuse, 0x1 ;  /* 0x0000009c09a87211 */ /* 0x080fe200078008ff */
[----:B------:R-:W-:Y:S01]  /*0960*/  IMAD R22, R44, 0x2, R21 ;  /* 0x000000022c167824 */ /* 0x000fe200078e0215 */
[----:B------:R-:W-:-:S02]  /*0970*/  LEA R166, P1, R10, R156, 0x1 ;  /* 0x0000009c0aa67211 */ /* 0x000fc400078208ff */
[-C--:B------:R-:W-:Y:S01]  /*0980*/  LEA.HI.X.SX32 R169, R9, R29.reuse, 0x1, P0 ;  /* 0x0000001d09a97211 */ /* 0x080fe200000f0eff */
[----:B------:R-:W-:Y:S01]  /*0990*/  IMAD R9, R31, 0x8, R19 ;  /* 0x000000081f097824 */ /* 0x000fe200078e0213 */
[-C--:B------:R-:W-:Y:S01]  /*09a0*/  LEA R154, P6, R24, R156.reuse, 0x1 ;  /* 0x0000009c189a7211 */ /* 0x080fe200078c08ff */
[----:B------:R-:W-:Y:S01]  /*09b0*/  IMAD R23, R44, 0x2, R22 ;  /* 0x000000022c177824 */ /* 0x000fe200078e0216 */
[-C--:B------:R-:W-:Y:S02]  /*09c0*/  LEA.HI.X.SX32 R167, R10, R29.reuse, 0x1, P1 ;  /* 0x0000001d0aa77211 */ /* 0x080fe400008f0eff */
[----:B------:R-:W-:Y:S01]  /*09d0*/  LEA.HI.X.SX32 R155, R24, R29, 0x1, P6 ;  /* 0x0000001d189b7211 */ /* 0x000fe200030f0eff */
[----:B------:R-:W-:Y:S01]  /*09e0*/  IMAD R24, R44, 0x2, R23 ;  /* 0x000000022c187824 */ /* 0x000fe200078e0217 */
[-C--:B------:R-:W-:Y:S02]  /*09f0*/  LEA R164, P0, R20, R156.reuse, 0x1 ;  /* 0x0000009c14a47211 */ /* 0x080fe400078008ff */
[----:B------:R-:W-:-:S02]  /*0a00*/  LEA R160, P1, R12, R156, 0x1 ;  /* 0x0000009c0ca07211 */ /* 0x000fc400078208ff */
[-C--:B------:R-:W-:Y:S02]  /*0a10*/  LEA R158, P2, R19, R156.reuse, 0x1 ;  /* 0x0000009c139e7211 */ /* 0x080fe400078408ff */
[C---:B------:R-:W-:Y:S02]  /*0a20*/  LEA R156, P3, R9.reuse, R156, 0x1 ;  /* 0x0000009c099c7211 */ /* 0x040fe400078608ff */
[-C--:B------:R-:W-:Y:S02]  /*0a30*/  LEA.HI.X.SX32 R161, R12, R29.reuse, 0x1, P1 ;  /* 0x0000001d0ca17211 */ /* 0x080fe400008f0eff */
[-C--:B------:R-:W-:Y:S02]  /*0a40*/  LEA.HI.X.SX32 R157, R9, R29.reuse, 0x1, P3 ;  /* 0x0000001d099d7211 */ /* 0x080fe400018f0eff */
[----:B------:R-:W-:Y:S02]  /*0a50*/  LEA R9, R44, R24, 0x1 ;  /* 0x000000182c097211 */ /* 0x000fe400078e08ff */
[----:B------:R-:W-:-:S02]  /*0a60*/  LEA.HI.X.SX32 R165, R20, R29, 0x1, P0 ;  /* 0x0000001d14a57211 */ /* 0x000fc400000f0eff */
[----:B------:R-:W-:Y:S01]  /*0a70*/  LEA.HI.X.SX32 R159, R19, R29, 0x1, P2 ;  /* 0x0000001d139f7211 */ /* 0x000fe200010f0eff */
[----:B------:R-:W-:Y:S01]  /*0a80*/  IMAD R10, R44, 0x2, R9 ;  /* 0x000000022c0a7824 */ /* 0x000fe200078e0209 */
[-C--:B------:R-:W-:Y:S02]  /*0a90*/  LEA R152, P0, R25, R50.reuse, 0x1 ;  /* 0x0000003219987211 */ /* 0x080fe400078008ff */
[-C--:B------:R-:W-:Y:S01]  /*0aa0*/  LEA R150, P1, R26, R50.reuse, 0x1 ;  /* 0x000000321a967211 */ /* 0x080fe200078208ff */
[C---:B------:R-:W-:Y:S01]  /*0ab0*/  IMAD R12, R44.reuse, 0x2, R10 ;  /* 0x000000022c0c7824 */ /* 0x040fe200078e020a */
[----:B------:R-:W-:Y:S02]  /*0ac0*/  LEA R148, P2, R27, R50, 0x1 ;  /* 0x000000321b947211 */ /* 0x000fe400078408ff */
[-C--:B------:R-:W-:Y:S01]  /*0ad0*/  LEA.HI.X.SX32 R153, R25, R28.reuse, 0x1, P0 ;  /* 0x0000001c19997211 */ /* 0x080fe200000f0eff */
[----:B------:R-:W-:Y:S01]  /*0ae0*/  IMAD R19, R44, 0x2, R12 ;  /* 0x000000022c137824 */ /* 0x000fe200078e020c */
[----:B------:R-:W-:-:S02]  /*0af0*/  LEA.HI.X.SX32 R151, R26, R28, 0x1, P1 ;  /* 0x0000001c1a977211 */ /* 0x000fc400008f0eff */
[-C--:B------:R-:W-:Y:S01]  /*0b00*/  LEA R146, P0, R21, R50.reuse, 0x1 ;  /* 0x0000003215927211 */ /* 0x080fe200078008ff */
[----:B------:R-:W-:Y:S01]  /*0b10*/  IMAD R20, R44, 0x2, R19 ;  /* 0x000000022c147824 */ /* 0x000fe200078e0213 */
[C---:B------:R-:W-:Y:S02]  /*0b20*/  LEA R144, P1, R22.reuse, R50, 0x1 ;  /* 0x0000003216907211 */ /* 0x040fe400078208ff */
[----:B------:R-:W-:Y:S01]  /*0b30*/  LEA.HI.X.SX32 R149, R27, R28, 0x1, P2 ;  /* 0x0000001c1b957211 */ /* 0x000fe200010f0eff */
[----:B------:R-:W-:Y:S01]  /*0b40*/  IMAD.MOV.U32 R27, RZ, RZ, 0x3f800000 ;  /* 0x3f800000ff1b7424 */ /* 0x000fe200078e00ff */
[----:B------:R-:W-:Y:S02]  /*0b50*/  LEA R30, P2, R23, R50, 0x1 ;  /* 0x00000032171e7211 */ /* 0x000fe400078408ff */
[-C--:B------:R-:W-:Y:S02]  /*0b60*/  LEA.HI.X.SX32 R147, R21, R28.reuse, 0x1, P0 ;  /* 0x0000001c15937211 */ /* 0x080fe400000f0eff */
[----:B------:R-:W-:-:S02]  /*0b70*/  LEA.HI.X.SX32 R145, R22, R28, 0x1, P1 ;  /* 0x0000001c16917211 */ /* 0x000fc400008f0eff */
[----:B------:R-:W-:Y:S02]  /*0b80*/  LEA R34, P1, R9, R50, 0x1 ;  /* 0x0000003209227211 */ /* 0x000fe400078208ff */
[----:B------:R-:W-:Y:S02]  /*0b90*/  LEA R21, R44, R20, 0x1 ;  /* 0x000000142c157211 */ /* 0x000fe400078e08ff */
[----:B------:R-:W-:Y:S02]  /*0ba0*/  LEA.HI.X.SX32 R31, R23, R28, 0x1, P2 ;  /* 0x0000001c171f7211 */ /* 0x000fe400010f0eff */
[-C--:B------:R-:W-:Y:S02]  /*0bb0*/  LEA R32, P0, R24, R50.reuse, 0x1 ;  /* 0x0000003218207211 */ /* 0x080fe400078008ff */
[----:B------:R-:W-:Y:S02]  /*0bc0*/  LEA R36, P2, R10, R50, 0x1 ;  /* 0x000000320a247211 */ /* 0x000fe400078408ff */
[-C--:B------:R-:W-:Y:S01]  /*0bd0*/  LEA.HI.X.SX32 R35, R9, R28.reuse, 0x1, P1 ;  /* 0x0000001c09237211 */ /* 0x080fe200008f0eff */
[----:B------:R-:W-:Y:S01]  /*0be0*/  IMAD R9, R44, 0x2, R21 ;  /* 0x000000022c097824 */ /* 0x000fe200078e0215 */
[----:B------:R-:W-:-:S02]  /*0bf0*/  LEA.HI.X.SX32 R33, R24, R28, 0x1, P0 ;  /* 0x0000001c18217211 */ /* 0x000fc400000f0eff */
[----:B------:R-:W-:Y:S01]  /*0c00*/  LEA.HI.X.SX32 R37, R10, R28, 0x1, P2 ;  /* 0x0000001c0a257211 */ /* 0x000fe200010f0eff */
[----:B------:R-:W-:Y:S01]  /*0c10*/  IMAD R10, R44, 0x2, R9 ;  /* 0x000000022c0a7824 */ /* 0x000fe200078e0209 */
[-C--:B------:R-:W-:Y:S02]  /*0c20*/  LEA R38, P0, R12, R50.reuse, 0x1 ;  /* 0x000000320c267211 */ /* 0x080fe400078008ff */
[-C--:B------:R-:W-:Y:S02]  /*0c30*/  LEA R40, P1, R19, R50.reuse, 0x1 ;  /* 0x0000003213287211 */ /* 0x080fe400078208ff */
[----:B------:R-:W-:Y:S02]  /*0c40*/  LEA R42, P2, R20, R50, 0x1 ;  /* 0x00000032142a7211 */ /* 0x000fe400078408ff */
[----:B------:R-:W-:Y:S01]  /*0c50*/  LEA.HI.X.SX32 R39, R12, R28, 0x1, P0 ;  /* 0x0000001c0c277211 */ /* 0x000fe200000f0eff */
[----:B------:R-:W-:Y:S01]  /*0c60*/  IMAD R12, R44, 0x2, R10 ;  /* 0x000000022c0c7824 */ /* 0x000fe200078e020a */
[----:B------:R-:W-:-:S02]  /*0c70*/  LEA R44, P0, R21, R50, 0x1 ;  /* 0x00000032152c7211 */ /* 0x000fc400078008ff */
[-C--:B------:R-:W-:Y:S02]  /*0c80*/  LEA.HI.X.SX32 R41, R19, R28.reuse, 0x1, P1 ;  /* 0x0000001c13297211 */ /* 0x080fe400008f0eff */
[----:B------:R-:W-:Y:S01]  /*0c90*/  LEA.HI.X.SX32 R43, R20, R28, 0x1, P2 ;  /* 0x0000001c142b7211 */ /* 0x000fe200010f0eff */
[----:B------:R-:W-:Y:S01]  /*0ca0*/  IMAD.MOV.U32 R20, RZ, RZ, RZ ;  /* 0x000000ffff147224 */ /* 0x000fe200078e00ff */
[-C--:B------:R-:W-:Y:S02]  /*0cb0*/  LEA R46, P1, R9, R50.reuse, 0x1 ;  /* 0x00000032092e7211 */ /* 0x080fe400078208ff */
[-C--:B------:R-:W-:Y:S02]  /*0cc0*/  LEA R48, P2, R10, R50.reuse, 0x1 ;  /* 0x000000320a307211 */ /* 0x080fe400078408ff */
[----:B------:R-:W-:Y:S02]  /*0cd0*/  LEA R50, P3, R12, R50, 0x1 ;  /* 0x000000320c327211 */ /* 0x000fe400078608ff */
[----:B------:R-:W-:-:S02]  /*0ce0*/  LEA.HI.X.SX32 R45, R21, R28, 0x1, P0 ;  /* 0x0000001c152d7211 */ /* 0x000fc400000f0eff */
[----:B------:R-:W-:Y:S02]  /*0cf0*/  LOP3.LUT R21, R52, 0x30, R7, 0x78, !PT ;  /* 0x0000003034157812 */ /* 0x000fe400078e7807 */
[-C--:B------:R-:W-:Y:S01]  /*0d00*/  LEA.HI.X.SX32 R47, R9, R28.reuse, 0x1, P1 ;  /* 0x0000001c092f7211 */ /* 0x080fe200008f0eff */
[----:B------:R-:W-:Y:S01]  /*0d10*/  IMAD.MOV.U32 R9, RZ, RZ, RZ ;  /* 0x000000ffff097224 */ /* 0x000fe200078e00ff */
[-C--:B------:R-:W-:Y:S02]  /*0d20*/  LEA.HI.X.SX32 R49, R10, R28.reuse, 0x1, P2 ;  /* 0x0000001c0a317211 */ /* 0x080fe400010f0eff */
[----:B------:R-:W-:Y:S01]  /*0d30*/  LEA.HI.X.SX32 R51, R12, R28, 0x1, P3 ;  /* 0x0000001c0c337211 */ /* 0x000fe200018f0eff */
[----:B------:R-:W-:Y:S01]  /*0d40*/  IMAD.MOV.U32 R12, RZ, RZ, 0x3f800000 ;  /* 0x3f800000ff0c7424 */ /* 0x000fe200078e00ff */
[----:B------:R-:W-:Y:S01]  /*0d50*/  LOP3.LUT R19, R7, 0x6, RZ, 0xc0, !PT ;  /* 0x0000000607137812 */ /* 0x000fe200078ec0ff */
[----:B------:R-:W-:Y:S01]  /*0d60*/  IMAD.MOV.U32 R28, RZ, RZ, -0x800000 ;  /* 0xff800000ff1c7424 */ /* 0x000fe200078e00ff */
[----:B------:R-:W-:-:S02]  /*0d70*/  MOV R29, 0xff800000 ;  /* 0xff800000001d7802 */ /* 0x000fc40000000f00 */
[----:B------:R-:W-:Y:S02]  /*0d80*/  LOP3.LUT R22, R54, 0x30, R7, 0x78, !PT ;  /* 0x0000003036167812 */ /* 0x000fe400078e7807 */
[----:B------:R-:W-:Y:S02]  /*0d90*/  LOP3.LUT R23, R16, 0x8, RZ, 0xfc, !PT ;  /* 0x0000000810177812 */ /* 0x000fe400078efcff */
[C---:B------:R-:W-:Y:S02]  /*0da0*/  LOP3.LUT R24, R17.reuse, 0x20, RZ, 0x3c, !PT ;  /* 0x0000002011187812 */ /* 0x040fe400078e3cff */
[C---:B------:R-:W-:Y:S02]  /*0db0*/  LOP3.LUT R25, R17.reuse, 0x40, RZ, 0x3c, !PT ;  /* 0x0000004011197812 */ /* 0x040fe400078e3cff */
[----:B------:R-:W-:Y:S02]  /*0dc0*/  LOP3.LUT R26, R17, 0x60, RZ, 0x3c, !PT ;  /* 0x00000060111a7812 */ /* 0x000fe400078e3cff */
[----:B------:R-:W-:-:S02]  /*0dd0*/  LOP3.LUT R10, R21, 0x40, RZ, 0x3c, !PT ;  /* 0x00000040150a7812 */ /* 0x000fc400078e3cff */
.L_x_1:
[----:B------:R-:W-:-:S04]  /*0de0*/  IMAD.WIDE R52, R20, 0x2, R184 ;  /* 0x0000000214347825 */ /* 0x000fc800078e02b8 */
[C---:B------:R-:W-:Y:S01]  /*0df0*/  IMAD.WIDE R54, R20.reuse, 0x2, R182 ;  /* 0x0000000214367825 */ /* 0x040fe200078e02b6 */
[----:B------:R0:W2:Y:S03]  /*0e00*/  LDG.E.U16 R77, [R52.64] ;  /* 0x00000006344d7981 */ /* 0x0000a6000c1e1500 */
[C---:B------:R-:W-:Y:S01]  /*0e10*/  IMAD.WIDE R56, R20.reuse, 0x2, R180 ;  /* 0x0000000214387825 */ /* 0x040fe200078e02b4 */
[----:B------:R1:W3:Y:S03]  /*0e20*/  LDG.E.U16 R79, [R54.64] ;  /* 0x00000006364f7981 */ /* 0x0002e6000c1e1500 */
[C---:B------:R-:W-:Y:S01]  /*0e30*/  IMAD.WIDE R58, R20.reuse, 0x2, R178 ;  /* 0x00000002143a7825 */ /* 0x040fe200078e02b2 */
[----:B------:R4:W5:Y:S03]  /*0e40*/  LDG.E.U16 R81, [R56.64] ;  /* 0x0000000638517981 */ /* 0x000966000c1e1500 */
[C---:B------:R-:W-:Y:S01]  /*0e50*/  IMAD.WIDE R60, R20.reuse, 0x2, R176 ;  /* 0x00000002143c7825 */ /* 0x040fe200078e02b0 */
[----:B------:R1:W5:Y:S03]  /*0e60*/  LDG.E.U16 R83, [R58.64] ;  /* 0x000000063a537981 */ /* 0x000366000c1e1500 */
[C---:B------:R-:W-:Y:S01]  /*0e70*/  IMAD.WIDE R62, R20.reuse, 0x2, R174 ;  /* 0x00000002143e7825 */ /* 0x040fe200078e02ae */
[----:B------:R1:W5:Y:S03]  /*0e80*/  LDG.E.U16 R85, [R60.64] ;  /* 0x000000063c557981 */ /* 0x000366000c1e1500 */
[C---:B0-----:R-:W-:Y:S01]  /*0e90*/  IMAD.WIDE R52, R20.reuse, 0x2, R172 ;  /* 0x0000000214347825 */ /* 0x041fe200078e02ac */
[----:B------:R0:W5:Y:S03]  /*0ea0*/  LDG.E.U16 R87, [R62.64] ;  /* 0x000000063e577981 */ /* 0x000166000c1e1500 */
[----:B------:R-:W-:-:S02]  /*0eb0*/  IMAD.WIDE R64, R20, 0x2, R170 ;  /* 0x0000000214407825 */ /* 0x000fc400078e02aa */
[----:B------:R-:W5:Y:S02]  /*0ec0*/  LDG.E.U16 R53, [R52.64] ;  /* 0x0000000634357981 */ /* 0x000f64000c1e1500 */
[C---:B------:R-:W-:Y:S02]  /*0ed0*/  IMAD.WIDE R66, R20.reuse, 0x2, R168 ;  /* 0x0000000214427825 */ /* 0x040fe400078e02a8 */
[----:B------:R-:W5:Y:S02]  /*0ee0*/  LDG.E.U16 R65, [R64.64] ;  /* 0x0000000640417981 */ /* 0x000f64000c1e1500 */
[C---:B------:R-:W-:Y:S02]  /*0ef0*/  IMAD.WIDE R68, R20.reuse, 0x2, R166 ;  /* 0x0000000214447825 */ /* 0x040fe400078e02a6 */
[----:B------:R-:W5:Y:S02]  /*0f00*/  LDG.E.U16 R67, [R66.64] ;  /* 0x0000000642437981 */ /* 0x000f64000c1e1500 */
[----:B------:R-:W-:-:S02]  /*0f10*/  IMAD.WIDE R70, R20, 0x2, R164 ;  /* 0x0000000214467825 */ /* 0x000fc400078e02a4 */
[----:B------:R-:W5:Y:S02]  /*0f20*/  LDG.E.U16 R69, [R68.64] ;  /* 0x0000000644457981 */ /* 0x000f64000c1e1500 */
[C---:B-1----:R-:W-:Y:S02]  /*0f30*/  IMAD.WIDE R54, R20.reuse, 0x2, R162 ;  /* 0x0000000214367825 */ /* 0x042fe400078e02a2 */
[----:B------:R-:W5:Y:S02]  /*0f40*/  LDG.E.U16 R71, [R70.64] ;  /* 0x0000000646477981 */ /* 0x000f64000c1e1500 */
[C---:B----4-:R-:W-:Y:S02]  /*0f50*/  IMAD.WIDE R56, R20.reuse, 0x2, R160 ;  /* 0x0000000214387825 */ /* 0x050fe400078e02a0 */
[----:B------:R-:W4:Y:S02]  /*0f60*/  LDG.E.U16 R55, [R54.64] ;  /* 0x0000000636377981 */ /* 0x000f24000c1e1500 */
[----:B------:R-:W-:-:S02]  /*0f70*/  IMAD.WIDE R58, R20, 0x2, R158 ;  /* 0x00000002143a7825 */ /* 0x000fc400078e029e */
[----:B------:R-:W4:Y:S02]  /*0f80*/  LDG.E.U16 R57, [R56.64] ;  /* 0x0000000638397981 */ /* 0x000f24000c1e1500 */
[C---:B------:R-:W-:Y:S02]  /*0f90*/  IMAD.WIDE R60, R20.reuse, 0x2, R156 ;  /* 0x00000002143c7825 */ /* 0x040fe400078e029c */
[----:B------:R-:W4:Y:S02]  /*0fa0*/  LDG.E.U16 R59, [R58.64] ;  /* 0x000000063a3b7981 */ /* 0x000f24000c1e1500 */
[----:B0-----:R-:W-:Y:S02]  /*0fb0*/  IMAD.WIDE R62, R20, 0x2, R154 ;  /* 0x00000002143e7825 */ /* 0x001fe400078e029a */
[----:B------:R-:W4:Y:S04]  /*0fc0*/  LDG.E.U16 R97, [R60.64] ;  /* 0x000000063c617981 */ /* 0x000f28000c1e1500 */
[----:B------:R-:W4:Y:S04]  /*0fd0*/  LDG.E.U16 R99, [R62.64] ;  /* 0x000000063e637981 */ /* 0x000f28000c1e1500 */
[----:B------:R-:W-:Y:S01]  /*0fe0*/  BAR.SYNC.DEFER_BLOCKING 0x0 ;  /* 0x0000000000007b1d */ /* 0x000fe20000010000 */
[----:B------:R-:W-:-:S04]  /*0ff0*/  IADD3 R186, R19, UR4, RZ ;  /* 0x0000000413ba7c10 */ /* 0x000fc8000fffe0ff */
[C---:B------:R-:W-:Y:S02]  /*1000*/  IADD3 R198, R186.reuse, 0x10, RZ ;  /* 0x00000010bac67810 */ /* 0x040fe40007ffe0ff */
[C---:B------:R-:W-:Y:S02]  /*1010*/  IADD3 R212, R186.reuse, 0x9, RZ ;  /* 0x00000009bad47810 */ /* 0x040fe40007ffe0ff */
[C---:B------:R-:W-:Y:S02]  /*1020*/  IADD3 R208, R186.reuse, 0x18, RZ ;  /* 0x00000018bad07810 */ /* 0x040fe40007ffe0ff */
[C---:B------:R-:W-:Y:S02]  /*1030*/  IADD3 R210, R186.reuse, 0x11, RZ ;  /* 0x00000011bad27810 */ /* 0x040fe40007ffe0ff */
[C---:B------:R-:W-:Y:S02]  /*1040*/  IADD3 R204, R186.reuse, 0x20, RZ ;  /* 0x00000020bacc7810 */ /* 0x040fe40007ffe0ff */
[----:B------:R-:W-:-:S02]  /*1050*/  IADD3 R206, R186, 0x19, RZ ;  /* 0x00000019bace7810 */ /* 0x000fc40007ffe0ff */
[C---:B------:R-:W-:Y:S02]  /*1060*/  IADD3 R200, R186.reuse, 0x28, RZ ;  /* 0x00000028bac87810 */ /* 0x040fe40007ffe0ff */
[C---:B------:R-:W-:Y:S02]  /*1070*/  IADD3 R202, R186.reuse, 0x21, RZ ;  /* 0x00000021baca7810 */ /* 0x040fe40007ffe0ff */
[C---:B------:R-:W-:Y:S02]  /*1080*/  IADD3 R194, R186.reuse, 0x30, RZ ;  /* 0x00000030bac27810 */ /* 0x040fe40007ffe0ff */
[C---:B------:R-:W-:Y:S01]  /*1090*/  IADD3 R196, R186.reuse, 0x29, RZ ;  /* 0x00000029bac47810 */ /* 0x040fe20007ffe0ff */
[----:B--2---:R-:W-:Y:S04]  /*10a0*/  STS.U16 [R8], R77 ;  /* 0x0000004d08007388 */ /* 0x004fe80000000400 */
[----:B---3--:R-:W-:Y:S04]  /*10b0*/  STS.U16 [R8+0x200], R79 ;  /* 0x0002004f08007388 */ /* 0x008fe80000000400 */
[----:B-----5:R-:W-:Y:S04]  /*10c0*/  STS.U16 [R8+0x400], R81 ;  /* 0x0004005108007388 */ /* 0x020fe80000000400 */
[----:B------:R-:W-:Y:S04]  /*10d0*/  STS.U16 [R8+0x600], R83 ;  /* 0x0006005308007388 */ /* 0x000fe80000000400 */
[----:B------:R-:W-:Y:S04]  /*10e0*/  STS.U16 [R8+0x800], R85 ;  /* 0x0008005508007388 */ /* 0x000fe80000000400 */
[----:B------:R-:W-:Y:S04]  /*10f0*/  STS.U16 [R8+0xa00], R87 ;  /* 0x000a005708007388 */ /* 0x000fe80000000400 */
[----:B------:R-:W-:Y:S04]  /*1100*/  STS.U16 [R8+0xc00], R53 ;  /* 0x000c003508007388 */ /* 0x000fe80000000400 */
[----:B------:R-:W-:Y:S04]  /*1110*/  STS.U16 [R8+0xe00], R65 ;  /* 0x000e004108007388 */ /* 0x000fe80000000400 */
[----:B------:R-:W-:Y:S04]  /*1120*/  STS.U16 [R8+0x1000], R67 ;  /* 0x0010004308007388 */ /* 0x000fe80000000400 */
[----:B------:R-:W-:Y:S04]  /*1130*/  STS.U16 [R8+0x1200], R69 ;  /* 0x0012004508007388 */ /* 0x000fe80000000400 */
[----:B------:R-:W-:Y:S04]  /*1140*/  STS.U16 [R8+0x1400], R71 ;  /* 0x0014004708007388 */ /* 0x000fe80000000400 */
[----:B----4-:R-:W-:Y:S04]  /*1150*/  STS.U16 [R8+0x1600], R55 ;  /* 0x0016003708007388 */ /* 0x010fe80000000400 */
[----:B------:R-:W-:Y:S04]  /*1160*/  STS.U16 [R8+0x1800], R57 ;  /* 0x0018003908007388 */ /* 0x000fe80000000400 */
[----:B------:R-:W-:Y:S04]  /*1170*/  STS.U16 [R8+0x1a00], R59 ;  /* 0x001a003b08007388 */ /* 0x000fe80000000400 */
[----:B------:R-:W-:Y:S04]  /*1180*/  STS.U16 [R8+0x1c00], R97 ;  /* 0x001c006108007388 */ /* 0x000fe80000000400 */
[----:B------:R-:W-:Y:S04]  /*1190*/  STS.U16 [R8+0x1e00], R99 ;  /* 0x001e006308007388 */ /* 0x000fe80000000400 */
[----:B------:R-:W-:Y:S06]  /*11a0*/  BAR.SYNC.DEFER_BLOCKING 0x0 ;  /* 0x0000000000007b1d */ /* 0x000fec0000010000 */
[----:B------:R-:W-:Y:S04]  /*11b0*/  LDSM.16.MT88.4 R92, [R18+0x2000] ;  /* 0x00200000125c783b */ /* 0x000fe80000004200 */
[----:B------:R-:W0:Y:S04]  /*11c0*/  LDSM.16.M88.4 R120, [R22] ;  /* 0x000000001678783b */ /* 0x000e280000000200 */
[----:B------:R-:W1:Y:S04]  /*11d0*/  LDSM.16.M88.4 R88, [R22+0x200] ;  /* 0x000200001658783b */ /* 0x000e680000000200 */
[----:B------:R-:W-:Y:S04]  /*11e0*/  LDSM.16.MT88.4 R80, [R18+0x2400] ;  /* 0x002400001250783b */ /* 0x000fe80000004200 */
[----:B------:R-:W2:Y:S04]  /*11f0*/  LDSM.16.M88.4 R52, [R22+0xe00] ;  /* 0x000e00001634783b */ /* 0x000ea80000000200 */
[----:B------:R-:W3:Y:S04]  /*1200*/  LDSM.16.M88.4 R68, [R22+0x600] ;  /* 0x000600001644783b */ /* 0x000ee80000000200 */
[----:B------:R-:W4:Y:S04]  /*1210*/  LDSM.16.M88.4 R56, [R22+0xc00] ;  /* 0x000c00001638783b */ /* 0x000f280000000200 */
[----:B------:R-:W5:Y:S04]  /*1220*/  LDSM.16.M88.4 R140, [R22+0x400] ;  /* 0x00040000168c783b */ /* 0x000f680000000200 */
[----:B------:R-:W3:Y:S04]  /*1230*/  LDSM.16.M88.4 R64, [R22+0x800] ;  /* 0x000800001640783b */ /* 0x000ee80000000200 */
[----:B------:R-:W3:Y:S04]  /*1240*/  LDSM.16.M88.4 R60, [R22+0xa00] ;  /* 0x000a0000163c783b */ /* 0x000ee80000000200 */
[----:B------:R-:W4:Y:S01]  /*1250*/  LDSM.16.M88.4 R96, [R22+0x1200] ;  /* 0x001200001660783b */ /* 0x000f220000000200 */
[C---:B0-----:R-:W-:Y:S08]  /*1260*/  HMMA.16816.F32.BF16 R76, R92.reuse, R120, RZ ;  /* 0x000000785c4c723c */ /* 0x041ff000000418ff */
[C---:B-1----:R-:W-:Y:S08]  /*1270*/  HMMA.16816.F32.BF16 R116, R92.reuse, R88, RZ ;  /* 0x000000585c74723c */ /* 0x042ff000000418ff */
[----:B--2---:R-:W-:Y:S08]  /*1280*/  HMMA.16816.F32.BF16 R108, R92, R52, RZ ;  /* 0x000000345c6c723c */ /* 0x004ff000000418ff */
[----:B------:R-:W-:Y:S01]  /*1290*/  HMMA.16816.F32.BF16 R120, R80, R122, R76 ;  /* 0x0000007a5078723c */ /* 0x000fe2000004184c */
[----:B------:R-:W0:Y:S07]  /*12a0*/  LDSM.16.M88.4 R76, [R22+0x1000] ;  /* 0x00100000164c783b */ /* 0x000e2e0000000200 */
[----:B---3--:R-:W-:Y:S08]  /*12b0*/  HMMA.16816.F32.BF16 R132, R92, R68, RZ ;  /* 0x000000445c84723c */ /* 0x008ff000000418ff */
[----:B------:R-:W-:Y:S01]  /*12c0*/  HMMA.16816.F32.BF16 R88, R80, R90, R116 ;  /* 0x0000005a5058723c */ /* 0x000fe20000041874 */
[----:B------:R-:W1:Y:S07]  /*12d0*/  LDSM.16.M88.4 R116, [R22+0x1400] ;  /* 0x001400001674783b */ /* 0x000e6e0000000200 */
[C---:B----4-:R-:W-:Y:S08]  /*12e0*/  HMMA.16816.F32.BF16 R84, R92.reuse, R56, RZ ;  /* 0x000000385c54723c */ /* 0x050ff000000418ff */
[----:B-----5:R-:W-:Y:S01]  /*12f0*/  HMMA.16816.F32.BF16 R136, R92, R140, RZ ;  /* 0x0000008c5c88723c */ /* 0x020fe200000418ff */
[----:B------:R-:W-:-:S07]  /*1300*/  LOP3.LUT R52, R186, 0x70, RZ, 0xfc, !PT ;  /* 0x00000070ba347812 */ /* 0x000fce00078efcff */
[----:B------:R-:W-:Y:S01]  /*1310*/  HMMA.16816.F32.BF16 R104, R92, R64, RZ ;  /* 0x000000405c68723c */ /* 0x000fe200000418ff */
[-C--:B------:R-:W-:Y:S02]  /*1320*/  ISETP.GE.AND P2, PT, R16, R52.reuse, PT ;  /* 0x000000341000720c */ /* 0x080fe40003f46270 */
[----:B------:R-:W-:-:S05]  /*1330*/  ISETP.GE.AND P3, PT, R23, R52, PT ;  /* 0x000000341700720c */ /* 0x000fca0003f66270 */
[----:B------:R-:W-:Y:S01]  /*1340*/  HMMA.16816.F32.BF16 R100, R92, R60, RZ ;  /* 0x0000003c5c64723c */ /* 0x000fe200000418ff */
[C---:B------:R-:W-:Y:S02]  /*1350*/  LOP3.LUT R52, R186.reuse, 0x71, RZ, 0xfc, !PT ;  /* 0x00000071ba347812 */ /* 0x040fe400078efcff */
[----:B------:R-:W-:-:S05]  /*1360*/  LOP3.LUT R53, R186, 0x78, RZ, 0xfc, !PT ;  /* 0x00000078ba357812 */ /* 0x000fca00078efcff */
[----:B------:R-:W-:Y:S01]  /*1370*/  HMMA.16816.F32.BF16 R108, R80, R54, R108 ;  /* 0x00000036506c723c */ /* 0x000fe2000004186c */
[-C--:B------:R-:W-:Y:S02]  /*1380*/  ISETP.GE.AND P1, PT, R16, R52.reuse, PT ;  /* 0x000000341000720c */ /* 0x080fe40003f26270 */
[----:B------:R-:W-:-:S04]  /*1390*/  ISETP.GE.AND P4, PT, R23, R52, PT ;  /* 0x000000341700720c */ /* 0x000fc80003f86270 */
[C---:B------:R-:W-:Y:S01]  /*13a0*/  LOP3.LUT R54, R186.reuse, 0x79, RZ, 0xfc, !PT ;  /* 0x00000079ba367812 */ /* 0x040fe200078efcff */
[----:B------:R-:W-:Y:S01]  /*13b0*/  HMMA.16816.F32.BF16 R132, R80, R70, R132 ;  /* 0x000000465084723c */ /* 0x000fe20000041884 */
[----:B------:R-:W-:Y:S02]  /*13c0*/  LOP3.LUT R52, R186, 0x60, RZ, 0xfc, !PT ;  /* 0x00000060ba347812 */ /* 0x000fe400078efcff */
[----:B------:R-:W-:-:S05]  /*13d0*/  ISETP.GE.AND P5, PT, R16, R54, PT ;  /* 0x000000361000720c */ /* 0x000fca0003fa6270 */
[----:B------:R-:W-:Y:S01]  /*13e0*/  HMMA.16816.F32.BF16 R68, R92, R96, RZ ;  /* 0x000000605c44723c */ /* 0x000fe200000418ff */
[----:B------:R-:W-:Y:S02]  /*13f0*/  SEL R189, RZ, 0x1fffe, P3 ;  /* 0x0001fffeffbd7807 */ /* 0x000fe40001800000 */
[----:B------:R-:W-:-:S05]  /*1400*/  SEL R188, RZ, 0x1, P4 ;  /* 0x00000001ffbc7807 */ /* 0x000fca0002000000 */
[C---:B------:R-:W-:Y:S01]  /*1410*/  HMMA.16816.F32.BF16 R84, R80.reuse, R58, R84 ;  /* 0x0000003a5054723c */ /* 0x040fe20000041854 */
[----:B------:R-:W2:Y:S01]  /*1420*/  LDSM.16.M88.4 R56, [R22+0x1600] ;  /* 0x001600001638783b */ /* 0x000ea20000000200 */
[C---:B------:R-:W-:Y:S02]  /*1430*/  ISETP.GE.AND P0, PT, R23.reuse, R54, PT ;  /* 0x000000361700720c */ /* 0x040fe40003f06270 */
[CC--:B------:R-:W-:Y:S02]  /*1440*/  ISETP.GE.AND P6, PT, R16.reuse, R53.reuse, PT ;  /* 0x000000351000720c */ /* 0x0c0fe40003fc6270 */
[----:B------:R-:W-:Y:S02]  /*1450*/  ISETP.GE.AND P3, PT, R23, R53, PT ;  /* 0x000000351700720c */ /* 0x000fe40003f66270 */
[----:B------:R-:W-:Y:S01]  /*1460*/  HMMA.16816.F32.BF16 R136, R80, R142, R136 ;  /* 0x0000008e5088723c */ /* 0x000fe20000041888 */
[----:B------:R-:W-:-:S06]  /*1470*/  ISETP.GE.AND P4, PT, R16, R52, PT ;  /* 0x000000341000720c */ /* 0x000fcc0003f86270 */
[----:B------:R-:W-:Y:S02]  /*1480*/  SEL R142, RZ, 0x4, P5 ;  /* 0x00000004ff8e7807 */ /* 0x000fe40002800000 */
[----:B------:R-:W-:Y:S02]  /*1490*/  ISETP.GE.AND P5, PT, R23, R52, PT ;  /* 0x000000341700720c */ /* 0x000fe40003fa6270 */
[----:B------:R-:W3:Y:S01]  /*14a0*/  LDSM.16.M88.4 R52, [R22+0x1800] ;  /* 0x001800001634783b */ /* 0x000ee20000000200 */
[----:B------:R-:W-:Y:S01]  /*14b0*/  HMMA.16816.F32.BF16 R104, R80, R66, R104 ;  /* 0x000000425068723c */ /* 0x000fe20000041868 */
[----:B------:R-:W-:-:S07]  /*14c0*/  SEL R187, RZ, 0x1fffe, P3 ;  /* 0x0001fffeffbb7807 */ /* 0x000fce0001800000 */
[----:B0-----:R-:W-:Y:S07]  /*14d0*/  HMMA.16816.F32.BF16 R64, R92, R76, RZ ;  /* 0x0000004c5c40723c */ /* 0x001fee00000418ff */
[----:B------:R-:W-:Y:S01]  /*14e0*/  LOP3.LUT R76, R186, 0x61, RZ, 0xfc, !PT ;  /* 0x00000061ba4c7812 */ /* 0x000fe200078efcff */
[----:B------:R-:W-:Y:S03]  /*14f0*/  HMMA.16816.F32.BF16 R100, R80, R62, R100 ;  /* 0x0000003e5064723c */ /* 0x000fe60000041864 */
[----:B------:R-:W-:-:S05]  /*1500*/  ISETP.GE.AND P3, PT, R23, R76, PT ;  /* 0x0000004c1700720c */ /* 0x000fca0003f66270 */
[----:B-1----:R-:W-:Y:S01]  /*1510*/  HMMA.16816.F32.BF16 R60, R92, R116, RZ ;  /* 0x000000745c3c723c */ /* 0x002fe200000418ff */
[----:B------:R-:W-:Y:S02]  /*1520*/  SEL R141, RZ, 0x1fffe, P5 ;  /* 0x0001fffeff8d7807 */ /* 0x000fe40002800000 */
[----:B------:R-:W-:-:S04]  /*1530*/  SEL R140, RZ, 0x1, P3 ;  /* 0x00000001ff8c7807 */ /* 0x000fc80001800000 */
[C---:B------:R-:W-:Y:S02]  /*1540*/  LOP3.LUT R117, R186.reuse, 0x69, RZ, 0xfc, !PT ;  /* 0x00000069ba757812 */ /* 0x040fe400078efcff */
[----:B------:R-:W-:Y:S02]  /*1550*/  LOP3.LUT R116, R186, 0x68, RZ, 0xfc, !PT ;  /* 0x00000068ba747812 */ /* 0x000fe400078efcff */
[C---:B------:R-:W-:Y:S02]  /*1560*/  ISETP.GE.AND P5, PT, R23.reuse, R117, PT ;  /* 0x000000751700720c */ /* 0x040fe40003fa6270 */
[----:B------:R-:W-:Y:S01]  /*1570*/  ISETP.GE.AND P3, PT, R23, R116, PT ;  /* 0x000000741700720c */ /* 0x000fe20003f66270 */
[----:B------:R-:W-:Y:S07]  /*1580*/  HMMA.16816.F32.BF16 R96, R80, R98, R68 ;  /* 0x000000625060723c */ /* 0x000fee0000041844 */
[----:B------:R-:W-:-:S02]  /*1590*/  SEL R70, RZ, 0x1, P0 ;  /* 0x00000001ff467807 */ /* 0x000fc40000000000 */
[----:B------:R-:W-:Y:S02]  /*15a0*/  SEL R68, RZ, 0x1, P5 ;  /* 0x00000001ff447807 */ /* 0x000fe40002800000 */
[----:B------:R-:W-:Y:S02]  /*15b0*/  SEL R69, RZ, 0x1fffe, P3 ;  /* 0x0001fffeff457807 */ /* 0x000fe40001800000 */
[----:B------:R-:W-:Y:S02]  /*15c0*/  IADD3 R187, R70, R187, RZ ;  /* 0x000000bb46bb7210 */ /* 0x000fe40007ffe0ff */
[----:B------:R-:W-:Y:S01]  /*15d0*/  ISETP.GE.AND P3, PT, R16, R117, PT ;  /* 0x000000751000720c */ /* 0x000fe20003f66270 */
[----:B------:R-:W-:Y:S01]  /*15e0*/  IMAD.IADD R70, R68, 0x1, R69 ;  /* 0x0000000144467824 */ /* 0x000fe200078e0245 */
[----:B------:R-:W-:Y:S01]  /*15f0*/  ISETP.GE.AND P5, PT, R16, R116, PT ;  /* 0x000000741000720c */ /* 0x000fe20003fa6270 */
[----:B------:R-:W-:Y:S01]  /*1600*/  IMAD.IADD R188, R188, 0x1, R189 ;  /* 0x00000001bcbc7824 */ /* 0x000fe200078e02bd */
[----:B------:R-:W-:-:S02]  /*1610*/  SEL R68, RZ, 0x4, P3 ;  /* 0x00000004ff447807 */ /* 0x000fc40001800000 */
[----:B------:R-:W-:Y:S02]  /*1620*/  SEL R69, RZ, 0x7fff8, P5 ;  /* 0x0007fff8ff457807 */ /* 0x000fe40002800000 */
[----:B------:R-:W-:Y:S02]  /*1630*/  LOP3.LUT R70, R70, 0x3, RZ, 0xc0, !PT ;  /* 0x0000000346467812 */ /* 0x000fe400078ec0ff */
[----:B------:R-:W-:Y:S02]  /*1640*/  SEL R143, RZ, 0x7fff8, P6 ;  /* 0x0007fff8ff8f7807 */ /* 0x000fe40003000000 */
[----:B------:R-:W-:Y:S01]  /*1650*/  LOP3.LUT R187, R187, 0x3, RZ, 0xc0, !PT ;  /* 0x00000003bbbb7812 */ /* 0x000fe200078ec0ff */
[----:B------:R-:W-:Y:S01]  /*1660*/  IMAD.IADD R71, R140, 0x1, R141 ;  /* 0x000000018c477824 */ /* 0x000fe200078e028d */
[----:B------:R-:W-:Y:S02]  /*1670*/  IADD3 R68, R70, R69, R68 ;  /* 0x0000004546447210 */ /* 0x000fe40007ffe044 */
[----:B------:R-:W-:-:S02]  /*1680*/  ISETP.GE.AND P6, PT, R16, R76, PT ;  /* 0x0000004c1000720c */ /* 0x000fc40003fc6270 */
[----:B------:R-:W-:Y:S01]  /*1690*/  IADD3 R187, R187, R143, R142 ;  /* 0x0000008fbbbb7210 */ /* 0x000fe20007ffe08e */
[----:B------:R-:W-:Y:S01]  /*16a0*/  HMMA.16816.F32.BF16 R76, R80, R78, R64 ;  /* 0x0000004e504c723c */ /* 0x000fe20000041840 */
[----:B------:R-:W-:Y:S01]  /*16b0*/  SEL R70, RZ, 0x7fff8, P2 ;  /* 0x0007fff8ff467807 */ /* 0x000fe20001000000 */
[----:B------:R-:W0:Y:S01]  /*16c0*/  LDSM.16.M88.4 R64, [R22+0x1a00] ;  /* 0x001a00001640783b */ /* 0x000e220000000200 */
[----:B------:R-:W-:Y:S02]  /*16d0*/  SEL R69, RZ, 0x4, P1 ;  /* 0x00000004ff457807 */ /* 0x000fe40000800000 */
[----:B------:R-:W-:Y:S01]  /*16e0*/  LOP3.LUT R188, R188, 0x3, RZ, 0xc0, !PT ;  /* 0x00000003bcbc7812 */ /* 0x000fe200078ec0ff */
[----:B------:R-:W-:Y:S01]  /*16f0*/  IMAD.SHL.U32 R68, R68, 0x100, RZ ;  /* 0x0000010044447824 */ /* 0x000fe200078e00ff */
[----:B------:R-:W-:Y:S01]  /*1700*/  LOP3.LUT R71, R71, 0x3, RZ, 0xc0, !PT ;  /* 0x0000000347477812 */ /* 0x000fe200078ec0ff */
[----:B--2---:R-:W-:Y:S01]  /*1710*/  HMMA.16816.F32.BF16 R140, R92, R56, RZ ;  /* 0x000000385c8c723c */ /* 0x004fe200000418ff */
[----:B------:R-:W-:-:S02]  /*1720*/  IADD3 R70, R188, R70, R69 ;  /* 0x00000046bc467210 */ /* 0x000fc40007ffe045 */
[----:B------:R-:W-:-:S04]  /*1730*/  LOP3.LUT R187, R187, 0xf, RZ, 0xc0, !PT ;  /* 0x0000000fbbbb7812 */ /* 0x000fc800078ec0ff */
[----:B------:R-:W-:Y:S02]  /*1740*/  SEL R57, RZ, 0x7fff8, P4 ;  /* 0x0007fff8ff397807 */ /* 0x000fe40002000000 */
[----:B------:R-:W-:Y:S01]  /*1750*/  SEL R56, RZ, 0x4, P6 ;  /* 0x00000004ff387807 */ /* 0x000fe20003000000 */
[----:B------:R-:W-:Y:S01]  /*1760*/  HMMA.16816.F32.BF16 R60, R80, R118, R60 ;  /* 0x00000076503c723c */ /* 0x000fe2000004183c */
[----:B------:R-:W-:Y:S02]  /*1770*/  LEA R70, R70, R187, 0x4 ;  /* 0x000000bb46467211 */ /* 0x000fe400078e20ff */
[----:B------:R-:W-:-:S05]  /*1780*/  IADD3 R57, R71, R57, R56 ;  /* 0x0000003947397210 */ /* 0x000fca0007ffe038 */
[----:B---3--:R-:W-:Y:S07]  /*1790*/  HMMA.16816.F32.BF16 R116, R92, R52, RZ ;  /* 0x000000345c74723c */ /* 0x008fee00000418ff */
[----:B------:R-:W-:Y:S02]  /*17a0*/  LOP3.LUT R52, R68, 0xf00, RZ, 0xe2, !PT ;  /* 0x00000f0044347812 */ /* 0x000fe400078ee2ff */
[----:B------:R-:W-:-:S03]  /*17b0*/  LOP3.LUT R53, R70, 0xff, RZ, 0xc0, !PT ;  /* 0x000000ff46357812 */ /* 0x000fc600078ec0ff */
[----:B------:R-:W-:Y:S01]  /*17c0*/  IMAD R52, R57, 0x1000, R52 ;  /* 0x0000100039347824 */ /* 0x000fe200078e0234 */
[----:B------:R-:W-:-:S03]  /*17d0*/  IADD3 R188, R186, 0x38, RZ ;  /* 0x00000038babc7810 */ /* 0x000fc60007ffe0ff */
[----:B------:R-:W-:Y:S01]  /*17e0*/  IMAD.IADD R52, R52, 0x1, R53 ;  /* 0x0000000134347824 */ /* 0x000fe200078e0235 */
[----:B------:R-:W-:Y:S01]  /*17f0*/  IADD3 R53, R186, 0x8, RZ ;  /* 0x00000008ba357810 */ /* 0x000fe20007ffe0ff */
[----:B------:R-:W-:Y:S01]  /*1800*/  FMUL R108, R108, c[0x0][0x188] ;  /* 0x000062006c6c7a20 */ /* 0x000fe20000400000 */
[----:B------:R-:W-:Y:S01]  /*1810*/  ISETP.GE.AND P4, PT, R16, R188, PT ;  /* 0x000000bc1000720c */ /* 0x000fe20003f86270 */
[----:B------:R-:W-:Y:S01]  /*1820*/  FMUL R88, R88, c[0x0][0x188] ;  /* 0x0000620058587a20 */ /* 0x000fe20000400000 */
[----:B------:R-:W-:Y:S01]  /*1830*/  ISETP.GE.AND P6, PT, R16, R53, PT ;  /* 0x000000351000720c */ /* 0x000fe20003fc6270 */
[----:B------:R-:W-:Y:S01]  /*1840*/  FMUL R121, R121, c[0x0][0x188] ;  /* 0x0000620079797a20 */ /* 0x000fe20000400000 */
[----:B------:R-:W-:Y:S01]  /*1850*/  FSEL R189, R108, -INF , P4 ;  /* 0xff8000006cbd7808 */ /* 0x000fe20002000000 */
[----:B------:R-:W-:Y:S01]  /*1860*/  FMUL R136, R136, c[0x0][0x188] ;  /* 0x0000620088887a20 */ /* 0x000fe20000400000 */
[----:B------:R-:W-:Y:S02]  /*1870*/  ISETP.GT.AND P4, PT, R16, R186, PT ;  /* 0x000000ba1000720c */ /* 0x000fe40003f84270 */
[----:B------:R-:W-:-:S02]  /*1880*/  FSEL R215, R88, -INF , P6 ;  /* 0xff80000058d77808 */ /* 0x000fc40003000000 */
[----:B------:R-:W-:Y:S01]  /*1890*/  ISETP.GE.AND P6, PT, R16, R198, PT ;  /* 0x000000c61000720c */ /* 0x000fe20003fc6270 */
[----:B------:R-:W-:Y:S01]  /*18a0*/  FMUL R89, R89, c[0x0][0x188] ;  /* 0x0000620059597a20 */ /* 0x000fe20000400000 */
[----:B------:R-:W-:Y:S01]  /*18b0*/  FSEL R221, R121, -INF , P4 ;  /* 0xff80000079dd7808 */ /* 0x000fe20002000000 */
[----:B------:R-:W-:Y:S01]  /*18c0*/  FMUL R132, R132, c[0x0][0x188] ;  /* 0x0000620084847a20 */ /* 0x000fe20000400000 */
[----:B------:R-:W-:Y:S01]  /*18d0*/  ISETP.GE.AND P4, PT, R16, R212, PT ;  /* 0x000000d41000720c */ /* 0x000fe20003f86270 */
[----:B------:R-:W-:Y:S01]  /*18e0*/  HMMA.16816.F32.BF16 R56, R80, R58, R140 ;  /* 0x0000003a5038723c */ /* 0x000fe2000004188c */
[----:B------:R-:W-:Y:S02]  /*18f0*/  FSEL R217, R136, -INF , P6 ;  /* 0xff80000088d97808 */ /* 0x000fe40003000000 */
[C---:B------:R-:W-:Y:S01]  /*1900*/  ISETP.GE.AND P6, PT, R16.reuse, R208, PT ;  /* 0x000000d01000720c */ /* 0x040fe20003fc6270 */
[----:B------:R-:W-:Y:S01]  /*1910*/  FMUL R137, R137, c[0x0][0x188] ;  /* 0x0000620089897a20 */ /* 0x000fe20000400000 */
[----:B------:R-:W-:Y:S01]  /*1920*/  FSEL R219, R89, -INF , P4 ;  /* 0xff80000059db7808 */ /* 0x000fe20002000000 */
[----:B------:R-:W-:Y:S01]  /*1930*/  FMUL R213, R133, c[0x0][0x188] ;  /* 0x0000620085d57a20 */ /* 0x000fe20000400000 */
[----:B------:R-:W-:Y:S01]  /*1940*/  ISETP.GE.AND P4, PT, R16, R210, PT ;  /* 0x000000d21000720c */ /* 0x000fe20003f86270 */
[----:B------:R-:W-:Y:S01]  /*1950*/  FMUL R104, R104, c[0x0][0x188] ;  /* 0x0000620068687a20 */ /* 0x000fe20000400000 */
[----:B------:R-:W-:-:S02]  /*1960*/  FSEL R133, R132, -INF , P6 ;  /* 0xff80000084857808 */ /* 0x000fc40003000000 */
[----:B------:R-:W-:Y:S01]  /*1970*/  ISETP.GE.AND P6, PT, R16, R204, PT ;  /* 0x000000cc1000720c */ /* 0x000fe20003fc6270 */
[----:B------:R-:W-:Y:S01]  /*1980*/  FMUL R100, R100, c[0x0][0x188] ;  /* 0x0000620064647a20 */ /* 0x000fe20000400000 */
[----:B------:R-:W-:Y:S01]  /*1990*/  FSEL R211, R137, -INF , P4 ;  /* 0xff80000089d37808 */ /* 0x000fe20002000000 */
[----:B0-----:R-:W-:Y:S01]  /*19a0*/  HMMA.16816.F32.BF16 R68, R92, R64, RZ ;  /* 0x000000405c44723c */ /* 0x001fe200000418ff */
[----:B------:R-:W-:Y:S02]  /*19b0*/  ISETP.GE.AND P4, PT, R16, R206, PT ;  /* 0x000000ce1000720c */ /* 0x000fe40003f86270 */
[----:B------:R-:W-:Y:S02]  /*19c0*/  FSEL R209, R104, -INF , P6 ;  /* 0xff80000068d17808 */ /* 0x000fe40003000000 */
[----:B------:R-:W-:Y:S01]  /*19d0*/  ISETP.GE.AND P6, PT, R16, R200, PT ;  /* 0x000000c81000720c */ /* 0x000fe20003fc6270 */
[----:B------:R-:W-:Y:S01]  /*19e0*/  FMUL R105, R105, c[0x0][0x188] ;  /* 0x0000620069697a20 */ /* 0x000fe20000400000 */
[----:B------:R-:W-:Y:S01]  /*19f0*/  FSEL R213, R213, -INF , P4 ;  /* 0xff800000d5d57808 */ /* 0x000fe20002000000 */
[----:B------:R-:W-:Y:S01]  /*1a00*/  FMUL R84, R84, c[0x0][0x188] ;  /* 0x0000620054547a20 */ /* 0x000fe20000400000 */
[----:B------:R-:W-:-:S02]  /*1a10*/  ISETP.GE.AND P4, PT, R16, R202, PT ;  /* 0x000000ca1000720c */ /* 0x000fc40003f86270 */
[----:B------:R-:W-:Y:S02]  /*1a20*/  FSEL R121, R100, -INF , P6 ;  /* 0xff80000064797808 */ /* 0x000fe40003000000 */
[----:B------:R-:W-:Y:S02]  /*1a30*/  LOP3.LUT R187, R52, 0xffff, RZ, 0xc0, !PT ;  /* 0x0000ffff34bb7812 */ /* 0x000fe400078ec0ff */
[----:B------:R-:W-:Y:S02]  /*1a40*/  ISETP.GE.AND P6, PT, R16, R194, PT ;  /* 0x000000c21000720c */ /* 0x000fe40003fc6270 */
[----:B------:R-:W-:Y:S02]  /*1a50*/  IADD3 R108, R186, 0x39, RZ ;  /* 0x00000039ba6c7810 */ /* 0x000fe40007ffe0ff */
[----:B------:R-:W-:Y:S01]  /*1a60*/  FSEL R207, R105, -INF , P4 ;  /* 0xff80000069cf7808 */ /* 0x000fe20002000000 */
[----:B------:R-:W-:Y:S01]  /*1a70*/  FMUL R105, R109, c[0x0][0x188] ;  /* 0x000062006d697a20 */ /* 0x000fe20000400000 */
[----:B------:R-:W-:-:S02]  /*1a80*/  SHF.R.U32.HI R52, RZ, 0xf, R187 ;  /* 0x0000000fff347819 */ /* 0x000fc400000116bb */
[----:B------:R-:W-:Y:S02]  /*1a90*/  FSEL R201, R84, -INF , P6 ;  /* 0xff80000054c97808 */ /* 0x000fe40003000000 */
[----:B------:R-:W-:Y:S01]  /*1aa0*/  ISETP.GE.AND P6, PT, R16, R108, PT ;  /* 0x0000006c1000720c */ /* 0x000fe20003fc6270 */
[----:B------:R-:W-:Y:S01]  /*1ab0*/  FMUL R101, R101, c[0x0][0x188] ;  /* 0x0000620065657a20 */ /* 0x000fe20000400000 */
[----:B------:R-:W-:Y:S01]  /*1ac0*/  LOP3.LUT R190, R186, 0x59, RZ, 0xfc, !PT ;  /* 0x00000059babe7812 */ /* 0x000fe200078efcff */
[----:B------:R-:W-:Y:S01]  /*1ad0*/  FMUL R57, R57, c[0x0][0x188] ;  /* 0x0000620039397a20 */ /* 0x000fe20000400000 */
[----:B------:R-:W-:Y:S02]  /*1ae0*/  LOP3.LUT P5, RZ, R52, 0x1, RZ, 0xc0, !PT ;  /* 0x0000000134ff7812 */ /* 0x000fe400078ac0ff */
[----:B------:R-:W-:Y:S02]  /*1af0*/  ISETP.GE.AND P4, PT, R16, R196, PT ;  /* 0x000000c41000720c */ /* 0x000fe40003f86270 */
[----:B------:R-:W-:-:S02]  /*1b00*/  SHF.R.U32.HI R52, RZ, 0xb, R187 ;  /* 0x0000000bff347819 */ /* 0x000fc400000116bb */
[----:B------:R-:W-:Y:S02]  /*1b10*/  IADD3 R192, R186, 0x31, RZ ;  /* 0x00000031bac07810 */ /* 0x000fe40007ffe0ff */
[----:B------:R-:W-:Y:S02]  /*1b20*/  FSEL R105, R105, -INF , P6 ;  /* 0xff80000069697808 */ /* 0x000fe40003000000 */
[----:B------:R-:W-:Y:S01]  /*1b30*/  ISETP.GE.AND P6, PT, R16, R190, PT ;  /* 0x000000be1000720c */ /* 0x000fe20003fc6270 */
[----:B------:R-:W-:Y:S01]  /*1b40*/  FMUL R85, R85, c[0x0][0x188] ;  /* 0x0000620055557a20 */ /* 0x000fe20000400000 */
[----:B------:R-:W-:Y:S02]  /*1b50*/  LOP3.LUT R137, R186, 0x58, RZ, 0xfc, !PT ;  /* 0x00000058ba897812 */ /* 0x000fe400078efcff */
[----:B------:R-:W-:Y:S02]  /*1b60*/  FSEL R205, R101, -INF , P4 ;  /* 0xff80000065cd7808 */ /* 0x000fe40002000000 */
[----:B------:R-:W-:Y:S01]  /*1b70*/  LOP3.LUT P2, RZ, R52, 0x1, RZ, 0xc0, !PT ;  /* 0x0000000134ff7812 */ /* 0x000fe2000784c0ff */
[----:B------:R-:W-:Y:S01]  /*1b80*/  FMUL R52, R56, c[0x0][0x188] ;  /* 0x0000620038347a20 */ /* 0x000fe20000400000 */
[----:B------:R-:W-:-:S02]  /*1b90*/  ISETP.GE.AND P4, PT, R16, R192, PT ;  /* 0x000000c01000720c */ /* 0x000fc40003f86270 */
[----:B------:R-:W-:Y:S02]  /*1ba0*/  SHF.R.U32.HI R64, RZ, 0xe, R187 ;  /* 0x0000000eff407819 */ /* 0x000fe400000116bb */
[----:B------:R-:W-:Y:S02]  /*1bb0*/  FSEL R57, R57, -INF , P6 ;  /* 0xff80000039397808 */ /* 0x000fe40003000000 */
[----:B------:R-:W-:Y:S02]  /*1bc0*/  ISETP.GE.AND P6, PT, R16, R137, PT ;  /* 0x000000891000720c */ /* 0x000fe40003fc6270 */
[----:B------:R-:W-:Y:S02]  /*1bd0*/  LOP3.LUT R104, R186, 0x51, RZ, 0xfc, !PT ;  /* 0x00000051ba687812 */ /* 0x000fe400078efcff */
[----:B------:R-:W-:Y:S01]  /*1be0*/  FSEL R197, R85, -INF , P4 ;  /* 0xff80000055c57808 */ /* 0x000fe20002000000 */
[----:B------:R-:W-:Y:S01]  /*1bf0*/  FMUL R85, R61, c[0x0][0x188] ;  /* 0x000062003d557a20 */ /* 0x000fe20000400000 */
[----:B------:R-:W-:Y:S01]  /*1c00*/  LOP3.LUT P3, RZ, R64, 0x1, RZ, 0xc0, !PT ;  /* 0x0000000140ff7812 */ /* 0x000fe2000786c0ff */
[----:B------:R-:W-:Y:S01]  /*1c10*/  HMMA.16816.F32.BF16 R68, R80, R66, R68 ;  /* 0x000000425044723c */ /* 0x000fe20000041844 */
[----:B------:R-:W-:Y:S01]  /*1c20*/  FSEL R61, R52, -INF , P6 ;  /* 0xff800000343d7808 */ /* 0x000fe20003000000 */
[----:B------:R-:W0:Y:S01]  /*1c30*/  LDSM.16.M88.4 R64, [R22+0x1c00] ;  /* 0x001c00001640783b */ /* 0x000e220000000200 */
[----:B------:R-:W-:Y:S01]  /*1c40*/  ISETP.GE.AND P6, PT, R16, R104, PT ;  /* 0x000000681000720c */ /* 0x000fe20003fc6270 */
[----:B------:R-:W-:Y:S01]  /*1c50*/  FMUL R218, R120, c[0x0][0x188] ;  /* 0x0000620078da7a20 */ /* 0x000fe20000400000 */
[----:B------:R-:W-:-:S02]  /*1c60*/  LOP3.LUT R56, R186, 0x50, RZ, 0xfc, !PT ;  /* 0x00000050ba387812 */ /* 0x000fc400078efcff */
[----:B------:R-:W-:Y:S01]  /*1c70*/  ISETP.GE.AND P4, PT, R16, R186, PT ;  /* 0x000000ba1000720c */ /* 0x000fe20003f86270 */
[----:B------:R-:W-:Y:S01]  /*1c80*/  FMUL R60, R60, c[0x0][0x188] ;  /* 0x000062003c3c7a20 */ /* 0x000fe20000400000 */
[----:B------:R-:W-:Y:S02]  /*1c90*/  FSEL R85, R85, -INF , P6 ;  /* 0xff80000055557808 */ /* 0x000fe40003000000 */
[----:B------:R-:W-:Y:S02]  /*1ca0*/  ISETP.GE.AND P6, PT, R16, R56, PT ;  /* 0x000000381000720c */ /* 0x000fe40003fc6270 */
[----:B------:R-:W-:Y:S02]  /*1cb0*/  FSEL R218, R218, -INF , P4 ;  /* 0xff800000dada7808 */ /* 0x000fe40002000000 */
[----:B------:R-:W-:Y:S02]  /*1cc0*/  FSEL R89, R60, -INF , P6 ;  /* 0xff8000003c597808 */ /* 0x000fe40003000000 */
[----:B------:R-:W-:-:S02]  /*1cd0*/  FMNMX R60, R218, R221, !PT ;  /* 0x000000ddda3c7209 */ /* 0x000fc40007800000 */
[----:B------:R-:W-:Y:S01]  /*1ce0*/  SHF.R.U32.HI R53, RZ, 0xa, R187 ;  /* 0x0000000aff357819 */ /* 0x000fe200000116bb */
[----:B------:R-:W-:Y:S01]  /*1cf0*/  HMMA.16816.F32.BF16 R116, R80, R54, R116 ;  /* 0x000000365074723c */ /* 0x000fe20000041874 */
[----:B------:R-:W-:Y:S02]  /*1d00*/  FMNMX R60, R215, R60, !PT ;  /* 0x0000003cd73c7209 */ /* 0x000fe40007800000 */
[----:B------:R-:W-:Y:S02]  /*1d10*/  LOP3.LUT P1, RZ, R53, 0x1, RZ, 0xc0, !PT ;  /* 0x0000000135ff7812 */ /* 0x000fe4000782c0ff */
[----:B------:R-:W1:Y:S01]  /*1d20*/  LDSM.16.M88.4 R52, [R22+0x1e00] ;  /* 0x001e00001634783b */ /* 0x000e620000000200 */
[----:B------:R-:W-:-:S04]  /*1d30*/  FMNMX R60, R219, R60, !PT ;  /* 0x0000003cdb3c7209 */ /* 0x000fc80007800000 */
[----:B------:R-:W-:-:S04]  /*1d40*/  FMNMX R60, R217, R60, !PT ;  /* 0x0000003cd93c7209 */ /* 0x000fc80007800000 */
[----:B------:R-:W-:-:S04]  /*1d50*/  FMNMX R60, R211, R60, !PT ;  /* 0x0000003cd33c7209 */ /* 0x000fc80007800000 */
[----:B------:R-:W-:-:S04]  /*1d60*/  FMNMX R60, R133, R60, !PT ;  /* 0x0000003c853c7209 */ /* 0x000fc80007800000 */
[----:B------:R-:W-:Y:S02]  /*1d70*/  FMNMX R60, R213, R60, !PT ;  /* 0x0000003cd53c7209 */ /* 0x000fe40007800000 */
[----:B------:R-:W-:Y:S01]  /*1d80*/  LOP3.LUT R132, R186, 0x49, RZ, 0xfc, !PT ;  /* 0x00000049ba847812 */ /* 0x000fe200078efcff */
[----:B------:R-:W-:Y:S01]  /*1d90*/  FMUL R117, R117, c[0x0][0x188] ;  /* 0x0000620075757a20 */ /* 0x000fe20000400000 */
[----:B------:R-:W-:Y:S01]  /*1da0*/  FMNMX R60, R209, R60, !PT ;  /* 0x0000003cd13c7209 */ /* 0x000fe20007800000 */
[----:B------:R-:W-:Y:S01]  /*1db0*/  FMUL R97, R97, c[0x0][0x188] ;  /* 0x0000620061617a20 */ /* 0x000fe20000400000 */
[----:B0-----:R-:W-:Y:S01]  /*1dc0*/  HMMA.16816.F32.BF16 R140, R92, R64, RZ ;  /* 0x000000405c8c723c */ /* 0x001fe200000418ff */
[----:B------:R-:W-:Y:S02]  /*1dd0*/  ISETP.GE.AND P6, PT, R16, R132, PT ;  /* 0x000000841000720c */ /* 0x000fe40003fc6270 */
[----:B------:R-:W-:Y:S02]  /*1de0*/  LOP3.LUT R120, R186, 0x48, RZ, 0xfc, !PT ;  /* 0x00000048ba787812 */ /* 0x000fe400078efcff */
[----:B------:R-:W-:-:S02]  /*1df0*/  FMNMX R60, R207, R60, !PT ;  /* 0x0000003ccf3c7209 */ /* 0x000fc40007800000 */
[----:B------:R-:W-:Y:S01]  /*1e00*/  SHF.R.U32.HI R64, RZ, 0x3, R187 ;  /* 0x00000003ff407819 */ /* 0x000fe200000116bb */
[----:B------:R-:W-:Y:S01]  /*1e10*/  FMUL R96, R96, c[0x0][0x188] ;  /* 0x0000620060607a20 */ /* 0x000fe20000400000 */
[----:B------:R-:W-:Y:S02]  /*1e20*/  FSEL R193, R117, -INF , !P3 ;  /* 0xff80000075c17808 */ /* 0x000fe40005800000 */
[----:B------:R-:W-:Y:S02]  /*1e30*/  FSEL R101, R97, -INF , P6 ;  /* 0xff80000061657808 */ /* 0x000fe40003000000 */
[----:B------:R-:W-:Y:S02]  /*1e40*/  LOP3.LUT P3, RZ, R64, 0x1, RZ, 0xc0, !PT ;  /* 0x0000000140ff7812 */ /* 0x000fe4000786c0ff */
[----:B------:R-:W-:Y:S02]  /*1e50*/  ISETP.GE.AND P6, PT, R16, R120, PT ;  /* 0x000000781000720c */ /* 0x000fe40003fc6270 */
[----:B------:R-:W-:-:S02]  /*1e60*/  FMNMX R64, R121, R60, !PT ;  /* 0x0000003c79407209 */ /* 0x000fc40007800000 */
[----:B------:R-:W-:Y:S01]  /*1e70*/  LOP3.LUT R216, R186, 0x41, RZ, 0xfc, !PT ;  /* 0x00000041bad87812 */ /* 0x000fe200078efcff */
[----:B------:R-:W-:Y:S01]  /*1e80*/  FMUL R77, R77, c[0x0][0x188] ;  /* 0x000062004d4d7a20 */ /* 0x000fe20000400000 */
[----:B------:R-:W-:Y:S02]  /*1e90*/  FSEL R109, R96, -INF , P6 ;  /* 0xff800000606d7808 */ /* 0x000fe40003000000 */
[----:B------:R-:W-:Y:S02]  /*1ea0*/  FMNMX R64, R205, R64, !PT ;  /* 0x00000040cd407209 */ /* 0x000fe40007800000 */
[----:B------:R-:W-:Y:S02]  /*1eb0*/  ISETP.GE.AND P6, PT, R16, R216, PT ;  /* 0x000000d81000720c */ /* 0x000fe40003fc6270 */
[----:B------:R-:W-:Y:S01]  /*1ec0*/  LOP3.LUT R136, R186, 0x40, RZ, 0xfc, !PT ;  /* 0x00000040ba887812 */ /* 0x000fe200078efcff */
[----:B------:R-:W-:Y:S01]  /*1ed0*/  FMUL R76, R76, c[0x0][0x188] ;  /* 0x000062004c4c7a20 */ /* 0x000fe20000400000 */
[----:B------:R-:W-:Y:S01]  /*1ee0*/  FMNMX R64, R201, R64, !PT ;  /* 0x00000040c9407209 */ /* 0x000fe20007800000 */
[----:B------:R-:W-:Y:S01]  /*1ef0*/  FMUL R65, R68, c[0x0][0x188] ;  /* 0x0000620044417a20 */ /* 0x000fe20000400000 */
[----:B------:R-:W-:Y:S01]  /*1f00*/  FSEL R195, R77, -INF , P6 ;  /* 0xff8000004dc37808 */ /* 0x000fe20003000000 */
[----:B-1----:R-:W-:Y:S01]  /*1f10*/  HMMA.16816.F32.BF16 R92, R92, R52, RZ ;  /* 0x000000345c5c723c */ /* 0x002fe200000418ff */
[----:B------:R-:W-:-:S02]  /*1f20*/  ISETP.GE.AND P6, PT, R16, R136, PT ;  /* 0x000000881000720c */ /* 0x000fc40003fc6270 */
[--C-:B------:R-:W-:Y:S01]  /*1f30*/  SHF.R.U32.HI R68, RZ, 0x2, R187.reuse ;  /* 0x00000002ff447819 */ /* 0x100fe200000116bb */
[----:B------:R-:W-:Y:S01]  /*1f40*/  FMUL R77, R116, c[0x0][0x188] ;  /* 0x00006200744d7a20 */ /* 0x000fe20000400000 */
[----:B------:R-:W-:Y:S02]  /*1f50*/  FMNMX R64, R197, R64, !PT ;  /* 0x00000040c5407209 */ /* 0x000fe40007800000 */
[----:B------:R-:W-:Y:S02]  /*1f60*/  FSEL R203, R76, -INF , P6 ;  /* 0xff8000004ccb7808 */ /* 0x000fe40003000000 */
[----:B------:R-:W-:Y:S02]  /*1f70*/  FSEL R65, R65, -INF , !P2 ;  /* 0xff80000041417808 */ /* 0x000fe40005000000 */
[----:B------:R-:W-:Y:S02]  /*1f80*/  SHF.R.U32.HI R76, RZ, 0x6, R187 ;  /* 0x00000006ff4c7819 */ /* 0x000fe400000116bb */
[----:B------:R-:W-:-:S02]  /*1f90*/  LOP3.LUT P2, RZ, R68, 0x1, RZ, 0xc0, !PT ;  /* 0x0000000144ff7812 */ /* 0x000fc4000784c0ff */
[----:B------:R-:W-:Y:S02]  /*1fa0*/  FMNMX R68, R189, R64, !PT ;  /* 0x00000040bd447209 */ /* 0x000fe40007800000 */
[----:B------:R-:W-:Y:S02]  /*1fb0*/  FSEL R77, R77, -INF , !P5 ;  /* 0xff8000004d4d7808 */ /* 0x000fe40006800000 */
[----:B------:R-:W-:Y:S02]  /*1fc0*/  LOP3.LUT P5, RZ, R76, 0x1, RZ, 0xc0, !PT ;  /* 0x000000014cff7812 */ /* 0x000fe400078ac0ff */
[----:B------:R-:W-:-:S04]  /*1fd0*/  FMNMX R76, R105, R68, !PT ;  /* 0x00000044694c7209 */ /* 0x000fc80007800000 */
[----:B------:R-:W-:Y:S01]  /*1fe0*/  FMNMX R76, R203, R76, !PT ;  /* 0x0000004ccb4c7209 */ /* 0x000fe20007800000 */
[C---:B------:R-:W-:Y:S03]  /*1ff0*/  HMMA.16816.F32.BF16 R140, R80.reuse, R66, R140 ;  /* 0x00000042508c723c */ /* 0x040fe6000004188c */
[----:B------:R-:W-:Y:S02]  /*2000*/  FMNMX R76, R195, R76, !PT ;  /* 0x0000004cc34c7209 */ /* 0x000fe40007800000 */
[----:B------:R-:W-:Y:S02]  /*2010*/  SHF.R.U32.HI R84, RZ, 0x7, R187 ;  /* 0x00000007ff547819 */ /* 0x000fe400000116bb */
[----:B------:R-:W-:Y:S01]  /*2020*/  FMNMX R76, R109, R76, !PT ;  /* 0x0000004c6d4c7209 */ /* 0x000fe20007800000 */
[----:B------:R-:W-:Y:S01]  /*2030*/  HMMA.16816.F32.BF16 R92, R80, R54, R92 ;  /* 0x00000036505c723c */ /* 0x000fe2000004185c */
[----:B------:R-:W-:-:S02]  /*2040*/  LOP3.LUT P6, RZ, R84, 0x1, RZ, 0xc0, !PT ;  /* 0x0000000154ff7812 */ /* 0x000fc400078cc0ff */
[----:B------:R-:W-:Y:S01]  /*2050*/  FMNMX R84, R101, R76, !PT ;  /* 0x0000004c65547209 */ /* 0x000fe20007800000 */
[----:B------:R-:W-:-:S03]  /*2060*/  IMAD.WIDE R116, R9, 0x2, R144 ;  /* 0x0000000209747825 */ /* 0x000fc600078e0290 */
[----:B------:R-:W-:Y:S01]  /*2070*/  FMNMX R84, R89, R84, !PT ;  /* 0x0000005459547209 */ /* 0x000fe20007800000 */
[----:B------:R-:W-:Y:S01]  /*2080*/  IMAD.WIDE R224, R9, 0x2, R152 ;  /* 0x0000000209e07825 */ /* 0x000fe200078e0298 */
[----:B------:R0:W2:Y:S02]  /*2090*/  LDG.E.U16 R68, [R116.64] ;  /* 0x0000000674447981 */ /* 0x0000a4000c1e1500 */
[----:B------:R-:W-:Y:S01]  /*20a0*/  FMNMX R84, R85, R84, !PT ;  /* 0x0000005455547209 */ /* 0x000fe20007800000 */
[----:B------:R-:W-:Y:S01]  /*20b0*/  IMAD.WIDE R52, R9, 0x2, R148 ;  /* 0x0000000209347825 */ /* 0x000fe200078e0294 */
[----:B------:R1:W3:Y:S02]  /*20c0*/  LDG.E.U16 R60, [R224.64] ;  /* 0x00000006e03c7981 */ /* 0x0002e4000c1e1500 */
[----:B------:R-:W-:Y:S01]  /*20d0*/  FMNMX R84, R61, R84, !PT ;  /* 0x000000543d547209 */ /* 0x000fe20007800000 */
[C---:B------:R-:W-:Y:S01]  /*20e0*/  IMAD.WIDE R222, R9.reuse, 0x2, R150 ;  /* 0x0000000209de7825 */ /* 0x040fe200078e0296 */
[----:B------:R4:W5:Y:S03]  /*20f0*/  LDG.E.U16 R64, [R52.64] ;  /* 0x0000000634407981 */ /* 0x000966000c1e1500 */
[C---:B------:R-:W-:Y:S01]  /*2100*/  IMAD.WIDE R228, R9.reuse, 0x2, R30 ;  /* 0x0000000209e47825 */ /* 0x040fe200078e021e */
[----:B------:R1:W2:Y:S03]  /*2110*/  LDG.E.U16 R191, [R222.64] ;  /* 0x00000006debf7981 */ /* 0x0002a6000c1e1500 */
[----:B0-----:R-:W-:-:S04]  /*2120*/  IMAD.WIDE R116, R9, 0x2, R44 ;  /* 0x0000000209747825 */ /* 0x001fc800078e022c */
[----:B------:R-:W-:Y:S01]  /*2130*/  IMAD.WIDE R54, R9, 0x2, R46 ;  /* 0x0000000209367825 */ /* 0x000fe200078e022e */
[----:B------:R-:W-:Y:S01]  /*2140*/  FMNMX R88, R57, R84, !PT ;  /* 0x0000005439587209 */ /* 0x000fe20007800000 */
[----:B------:R0:W2:Y:S02]  /*2150*/  LDG.E.U16 R199, [R228.64] ;  /* 0x00000006e4c77981 */ /* 0x0000a4000c1e1500 */
[C---:B-1----:R-:W-:Y:S02]  /*2160*/  IMAD.WIDE R224, R9.reuse, 0x2, R36 ;  /* 0x0000000209e07825 */ /* 0x042fe400078e0224 */
[----:B------:R1:W2:Y:S02]  /*2170*/  LDG.E.U16 R84, [R116.64] ;  /* 0x0000000674547981 */ /* 0x0002a4000c1e1500 */
[C---:B------:R-:W-:Y:S02]  /*2180*/  IMAD.WIDE R80, R9.reuse, 0x2, R48 ;  /* 0x0000000209507825 */ /* 0x040fe400078e0230 */
[----:B------:R0:W2:Y:S02]  /*2190*/  LDG.E.U16 R83, [R54.64] ;  /* 0x0000000636537981 */ /* 0x0000a4000c1e1500 */
[----:B------:R-:W-:-:S02]  /*21a0*/  IMAD.WIDE R226, R9, 0x2, R32 ;  /* 0x0000000209e27825 */ /* 0x000fc400078e0220 */
[----:B------:R0:W2:Y:S02]  /*21b0*/  LDG.E.U16 R76, [R224.64] ;  /* 0x00000006e04c7981 */ /* 0x0000a4000c1e1500 */
[C---:B----4-:R-:W-:Y:S02]  /*21c0*/  IMAD.WIDE R52, R9.reuse, 0x2, R38 ;  /* 0x0000000209347825 */ /* 0x050fe400078e0226 */
[----:B------:R4:W2:Y:S02]  /*21d0*/  LDG.E.U16 R66, [R226.64] ;  /* 0x00000006e2427981 */ /* 0x0008a4000c1e1500 */
[C---:B------:R-:W-:Y:S02]  /*21e0*/  IMAD.WIDE R96, R9.reuse, 0x2, R146 ;  /* 0x0000000209607825 */ /* 0x040fe400078e0292 */
[----:B------:R1:W2:Y:S02]  /*21f0*/  LDG.E.U16 R67, [R52.64] ;  /* 0x0000000634437981 */ /* 0x0002a4000c1e1500 */
[----:B------:R-:W-:-:S02]  /*2200*/  IMAD.WIDE R222, R9, 0x2, R40 ;  /* 0x0000000209de7825 */ /* 0x000fc400078e0228 */
[----:B------:R4:W2:Y:S02]  /*2210*/  LDG.E.U16 R80, [R80.64] ;  /* 0x0000000650507981 */ /* 0x0008a4000c1e1500 */
[----:B------:R-:W-:Y:S02]  /*2220*/  FMUL R141, R141, c[0x0][0x188] ;  /* 0x000062008d8d7a20 */ /* 0x000fe40000400000 */
[C---:B0-----:R-:W-:Y:S01]  /*2230*/  IMAD.WIDE R228, R9.reuse, 0x2, R34 ;  /* 0x0000000209e47825 */ /* 0x041fe200078e0222 */
[----:B------:R0:W2:Y:S03]  /*2240*/  LDG.E.U16 R82, [R222.64] ;  /* 0x00000006de527981 */ /* 0x0000a6000c1e1500 */
[----:B-1----:R-:W-:-:S04]  /*2250*/  IMAD.WIDE R116, R9, 0x2, R42 ;  /* 0x0000000209747825 */ /* 0x002fc800078e022a */
[----:B------:R-:W-:Y:S01]  /*2260*/  IMAD.WIDE R54, R9, 0x2, R50 ;  /* 0x0000000209367825 */ /* 0x000fe200078e0232 */
[----:B----4-:R-:W-:Y:S01]  /*2270*/  FSEL R227, R141, -INF , !P5 ;  /* 0xff8000008de37808 */ /* 0x010fe20006800000 */
[----:B------:R1:W4:Y:S02]  /*2280*/  LDG.E.U16 R97, [R96.64] ;  /* 0x0000000660617981 */ /* 0x000324000c1e1500 */
[----:B------:R-:W-:Y:S02]  /*2290*/  FMUL R81, R93, c[0x0][0x188] ;  /* 0x000062005d517a20 */ /* 0x000fe40000400000 */
[----:B------:R1:W2:Y:S04]  /*22a0*/  LDG.E.U16 R93, [R228.64] ;  /* 0x00000006e45d7981 */ /* 0x0002a8000c1e1500 */
[----:B------:R1:W4:Y:S04]  /*22b0*/  LDG.E.U16 R141, [R116.64] ;  /* 0x00000006748d7981 */ /* 0x000328000c1e1500 */
[----:B0-----:R0:W4:Y:S01]  /*22c0*/  LDG.E.U16 R223, [R54.64] ;  /* 0x0000000636df7981 */ /* 0x001122000c1e1500 */
[----:B------:R-:W-:Y:S01]  /*22d0*/  FMNMX R88, R77, R88, !PT ;  /* 0x000000584d587209 */ /* 0x000fe20007800000 */
[----:B------:R-:W-:-:S02]  /*22e0*/  FMUL R53, R69, c[0x0][0x188] ;  /* 0x0000620045357a20 */ /* 0x000fc40000400000 */
[----:B------:R-:W-:Y:S01]  /*22f0*/  FMUL R140, R140, c[0x0][0x188] ;  /* 0x000062008c8c7a20 */ /* 0x000fe20000400000 */
[----:B------:R-:W-:Y:S02]  /*2300*/  FMNMX R88, R193, R88, !PT ;  /* 0x00000058c1587209 */ /* 0x000fe40007800000 */
[----:B------:R-:W-:Y:S01]  /*2310*/  FSEL R81, R81, -INF , !P2 ;  /* 0xff80000051517808 */ /* 0x000fe20005000000 */
[----:B------:R-:W-:Y:S01]  /*2320*/  FMUL R122, R122, c[0x0][0x188] ;  /* 0x000062007a7a7a20 */ /* 0x000fe20000400000 */
[----:B------:R-:W-:Y:S01]  /*2330*/  FSEL R53, R53, -INF , !P1 ;  /* 0xff80000035357808 */ /* 0x000fe20004800000 */
[----:B------:R-:W-:Y:S01]  /*2340*/  FMUL R123, R123, c[0x0][0x188] ;  /* 0x000062007b7b7a20 */ /* 0x000fe20000400000 */
[----:B------:R-:W-:Y:S01]  /*2350*/  FMNMX R88, R65, R88, !PT ;  /* 0x0000005841587209 */ /* 0x000fe20007800000 */
[----:B------:R-:W-:Y:S01]  /*2360*/  FMUL R90, R90, c[0x0][0x188] ;  /* 0x000062005a5a7a20 */ /* 0x000fe20000400000 */
[----:B------:R-:W-:Y:S01]  /*2370*/  FSEL R225, R140, -INF , !P6 ;  /* 0xff8000008ce17808 */ /* 0x000fe20007000000 */
[----:B-1----:R-:W-:Y:S01]  /*2380*/  FMUL R228, R91, c[0x0][0x188] ;  /* 0x000062005be47a20 */ /* 0x002fe20000400000 */
[----:B------:R-:W-:Y:S01]  /*2390*/  FMNMX R88, R53, R88, !PT ;  /* 0x0000005835587209 */ /* 0x000fe20007800000 */
[----:B------:R-:W-:Y:S01]  /*23a0*/  FMUL R69, R92, c[0x0][0x188] ;  /* 0x000062005c457a20 */ /* 0x000fe20000400000 */
[----:B------:R-:W-:Y:S01]  /*23b0*/  ISETP.GE.AND P5, PT, R23, R188, PT ;  /* 0x000000bc1700720c */ /* 0x000fe20003fa6270 */
[----:B------:R-:W-:Y:S01]  /*23c0*/  FMUL R110, R110, c[0x0][0x188] ;  /* 0x000062006e6e7a20 */ /* 0x000fe20000400000 */
[----:B------:R-:W-:Y:S01]  /*23d0*/  FMNMX R88, R225, R88, !PT ;  /* 0x00000058e1587209 */ /* 0x000fe20007800000 */
[----:B------:R-:W-:Y:S01]  /*23e0*/  FMUL R135, R135, c[0x0][0x188] ;  /* 0x0000620087877a20 */ /* 0x000fe20000400000 */
[----:B------:R-:W-:Y:S01]  /*23f0*/  FSEL R69, R69, -INF , !P3 ;  /* 0xff80000045457808 */ /* 0x000fe20005800000 */
[----:B------:R-:W-:Y:S01]  /*2400*/  FMUL R106, R106, c[0x0][0x188] ;  /* 0x000062006a6a7a20 */ /* 0x000fe20000400000 */
[----:B------:R-:W-:Y:S01]  /*2410*/  FMNMX R88, R227, R88, !PT ;  /* 0x00000058e3587209 */ /* 0x000fe20007800000 */
[----:B------:R-:W-:-:S02]  /*2420*/  FMUL R100, R107, c[0x0][0x188] ;  /* 0x000062006b647a20 */ /* 0x000fc40000400000 */
[----:B------:R-:W-:Y:S01]  /*2430*/  FMUL R96, R102, c[0x0][0x188] ;  /* 0x0000620066607a20 */ /* 0x000fe20000400000 */
[----:B------:R-:W-:Y:S01]  /*2440*/  FMNMX R88, R69, R88, !PT ;  /* 0x0000005845587209 */ /* 0x000fe20007800000 */
[----:B------:R-:W-:Y:S02]  /*2450*/  FMUL R103, R103, c[0x0][0x188] ;  /* 0x0000620067677a20 */ /* 0x000fe40000400000 */
[----:B------:R-:W-:Y:S01]  /*2460*/  FMUL R86, R86, c[0x0][0x188] ;  /* 0x0000620056567a20 */ /* 0x000fe20000400000 */
[----:B------:R-:W-:Y:S01]  /*2470*/  FMNMX R88, R81, R88, !PT ;  /* 0x0000005851587209 */ /* 0x000fe20007800000 */
[----:B------:R-:W-:Y:S02]  /*2480*/  FMUL R87, R87, c[0x0][0x188] ;  /* 0x0000620057577a20 */ /* 0x000fe40000400000 */
[----:B------:R-:W-:Y:S02]  /*2490*/  FMUL R58, R58, c[0x0][0x188] ;  /* 0x000062003a3a7a20 */ /* 0x000fe40000400000 */
[----:B------:R-:W-:Y:S01]  /*24a0*/  FMUL R111, R111, c[0x0][0x188] ;  /* 0x000062006f6f7a20 */ /* 0x000fe20000400000 */
[----:B------:R-:W1:Y:S01]  /*24b0*/  SHFL.BFLY PT, R231, R88, 0x2, 0x1f ;  /* 0x0c401f0058e77f89 */ /* 0x000e6200000e0000 */
[----:B------:R-:W-:-:S02]  /*24c0*/  ISETP.GE.AND P3, PT, R23, R186, PT ;  /* 0x000000ba1700720c */ /* 0x000fc40003f66270 */
[----:B------:R-:W-:Y:S01]  /*24d0*/  ISETP.GT.AND P2, PT, R23, R186, PT ;  /* 0x000000ba1700720c */ /* 0x000fe20003f44270 */
[----:B------:R-:W-:Y:S01]  /*24e0*/  FMUL R59, R59, c[0x0][0x188] ;  /* 0x000062003b3b7a20 */ /* 0x000fe20000400000 */
[----:B------:R-:W-:Y:S01]  /*24f0*/  FSEL R230, R122, -INF , P3 ;  /* 0xff8000007ae67808 */ /* 0x000fe20001800000 */
[----:B------:R-:W-:Y:S01]  /*2500*/  FMUL R78, R78, c[0x0][0x188] ;  /* 0x000062004e4e7a20 */ /* 0x000fe20000400000 */
[----:B------:R-:W-:Y:S01]  /*2510*/  FSEL R91, R123, -INF , P2 ;  /* 0xff8000007b5b7808 */ /* 0x000fe20001000000 */
[----:B------:R-:W-:Y:S01]  /*2520*/  FMUL R79, R79, c[0x0][0x188] ;  /* 0x000062004f4f7a20 */ /* 0x000fe20000400000 */
[----:B------:R-:W-:Y:S01]  /*2530*/  ISETP.GE.AND P1, PT, R23, R212, PT ;  /* 0x000000d41700720c */ /* 0x000fe20003f26270 */
[----:B------:R-:W-:Y:S01]  /*2540*/  FMUL R98, R98, c[0x0][0x188] ;  /* 0x0000620062627a20 */ /* 0x000fe20000400000 */
[----:B------:R-:W-:Y:S01]  /*2550*/  FSEL R226, R90, -INF , P4 ;  /* 0xff8000005ae27808 */ /* 0x000fe20002000000 */
[----:B------:R-:W-:Y:S01]  /*2560*/  FMUL R99, R99, c[0x0][0x188] ;  /* 0x0000620063637a20 */ /* 0x000fe20000400000 */
[----:B0-----:R-:W-:Y:S01]  /*2570*/  FMNMX R55, R230, R91, !PT ;  /* 0x0000005be6377209 */ /* 0x001fe20007800000 */
[----:B------:R-:W-:Y:S01]  /*2580*/  FMUL R90, R138, c[0x0][0x188] ;  /* 0x000062008a5a7a20 */ /* 0x000fe20000400000 */
[----:B------:R-:W-:Y:S01]  /*2590*/  ISETP.GE.AND P6, PT, R23, R198, PT ;  /* 0x000000c61700720c */ /* 0x000fe20003fc6270 */
[----:B------:R-:W-:Y:S01]  /*25a0*/  FMUL R62, R62, c[0x0][0x188] ;  /* 0x000062003e3e7a20 */ /* 0x000fe20000400000 */
[----:B------:R-:W-:Y:S01]  /*25b0*/  FSEL R228, R228, -INF , P1 ;  /* 0xff800000e4e47808 */ /* 0x000fe20000800000 */
[----:B------:R-:W-:Y:S01]  /*25c0*/  FMUL R63, R63, c[0x0][0x188] ;  /* 0x000062003f3f7a20 */ /* 0x000fe20000400000 */
[----:B------:R-:W-:Y:S01]  /*25d0*/  FMNMX R55, R226, R55, !PT ;  /* 0x00000037e2377209 */ /* 0x000fe20007800000 */
[----:B------:R-:W-:Y:S01]  /*25e0*/  FMUL R118, R118, c[0x0][0x188] ;  /* 0x0000620076767a20 */ /* 0x000fe20000400000 */
[----:B------:R-:W-:Y:S01]  /*25f0*/  FSEL R198, R110, -INF , P5 ;  /* 0xff8000006ec67808 */ /* 0x000fe20002800000 */
[----:B------:R-:W-:Y:S01]  /*2600*/  FMUL R70, R70, c[0x0][0x188] ;  /* 0x0000620046467a20 */ /* 0x000fe20000400000 */
[----:B------:R-:W-:Y:S01]  /*2610*/  SHF.R.U32.HI R54, RZ, 0xd, R187 ;  /* 0x0000000dff367819 */ /* 0x000fe200000116bb */
[----:B------:R-:W-:Y:S01]  /*2620*/  FMUL R71, R71, c[0x0][0x188] ;  /* 0x0000620047477a20 */ /* 0x000fe20000400000 */
[----:B-1----:R-:W-:Y:S01]  /*2630*/  FMNMX R231, R88, R231, !PT ;  /* 0x000000e758e77209 */ /* 0x002fe20007800000 */
[----:B------:R-:W-:Y:S01]  /*2640*/  FMUL R88, R139, c[0x0][0x188] ;  /* 0x000062008b587a20 */ /* 0x000fe20000400000 */
[C---:B------:R-:W-:Y:S01]  /*2650*/  ISETP.GE.AND P5, PT, R23.reuse, R210, PT ;  /* 0x000000d21700720c */ /* 0x040fe20003fa6270 */
[----:B------:R-:W-:Y:S01]  /*2660*/  FMUL R94, R94, c[0x0][0x188] ;  /* 0x000062005e5e7a20 */ /* 0x000fe20000400000 */
[----:B------:R-:W-:Y:S01]  /*2670*/  FSEL R90, R90, -INF , P6 ;  /* 0xff8000005a5a7808 */ /* 0x000fe20003000000 */
[----:B------:R-:W-:Y:S01]  /*2680*/  BAR.SYNC.DEFER_BLOCKING 0x0 ;  /* 0x0000000000007b1d */ /* 0x000fe20000010000 */
[----:B------:R-:W-:Y:S01]  /*2690*/  FMNMX R55, R228, R55, !PT ;  /* 0x00000037e4377209 */ /* 0x000fe20007800000 */
[----:B------:R-:W-:Y:S01]  /*26a0*/  FMUL R92, R134, c[0x0][0x188] ;  /* 0x00006200865c7a20 */ /* 0x000fe20000400000 */
[----:B------:R-:W-:-:S02]  /*26b0*/  ISETP.GE.AND P4, PT, R23, R208, PT ;  /* 0x000000d01700720c */ /* 0x000fc40003f86270 */
[----:B------:R-:W-:Y:S02]  /*26c0*/  FSEL R88, R88, -INF , P5 ;  /* 0xff80000058587808 */ /* 0x000fe40002800000 */
[----:B------:R-:W-:Y:S02]  /*26d0*/  FMNMX R55, R90, R55, !PT ;  /* 0x000000375a377209 */ /* 0x000fe40007800000 */
[C---:B------:R-:W-:Y:S02]  /*26e0*/  ISETP.GE.AND P3, PT, R23.reuse, R206, PT ;  /* 0x000000ce1700720c */ /* 0x040fe40003f66270 */
[----:B------:R-:W-:Y:S02]  /*26f0*/  FSEL R92, R92, -INF , P4 ;  /* 0xff8000005c5c7808 */ /* 0x000fe40002000000 */
[----:B------:R-:W-:Y:S02]  /*2700*/  FMNMX R55, R88, R55, !PT ;  /* 0x0000003758377209 */ /* 0x000fe40007800000 */
        /* <DEDUP_REMOVED lines=15> */
[----:B------:R-:W-:Y:S02]  /*2800*/  ISETP.GE.AND P3, PT, R23, R192, PT ;  /* 0x000000c01700720c */ /* 0x000fe40003f66270 */
[----:B------:R-:W-:Y:S02]  /*2810*/  FSEL R214, R86, -INF , P4 ;  /* 0xff80000056d67808 */ /* 0x000fe40002000000 */
[----:B------:R-:W-:Y:S02]  /*2820*/  FMNMX R55, R220, R55, !PT ;  /* 0x00000037dc377209 */ /* 0x000fe40007800000 */
[----:B------:R-:W-:-:S02]  /*2830*/  FSEL R212, R87, -INF , P3 ;  /* 0xff80000057d47808 */ /* 0x000fc40001800000 */
[----:B------:R-:W-:Y:S02]  /*2840*/  FMNMX R55, R214, R55, !PT ;  /* 0x00000037d6377209 */ /* 0x000fe40007800000 */
[C---:B------:R-:W-:Y:S02]  /*2850*/  ISETP.GE.AND P6, PT, R23.reuse, R137, PT ;  /* 0x000000891700720c */ /* 0x040fe40003fc6270 */
[C---:B------:R-:W-:Y:S02]  /*2860*/  ISETP.GE.AND P2, PT, R23.reuse, R108, PT ;  /* 0x0000006c1700720c */ /* 0x040fe40003f46270 */
[----:B------:R-:W-:Y:S02]  /*2870*/  FMNMX R55, R212, R55, !PT ;  /* 0x00000037d4377209 */ /* 0x000fe40007800000 */
[----:B------:R-:W-:Y:S02]  /*2880*/  ISETP.GE.AND P1, PT, R23, R190, PT ;  /* 0x000000be1700720c */ /* 0x000fe40003f26270 */
[----:B------:R-:W-:-:S02]  /*2890*/  FSEL R140, R58, -INF , P6 ;  /* 0xff8000003a8c7808 */ /* 0x000fc40003000000 */
[----:B------:R-:W-:Y:S02]  /*28a0*/  FSEL R210, R111, -INF , P2 ;  /* 0xff8000006fd27808 */ /* 0x000fe40001000000 */
[----:B------:R-:W-:Y:S02]  /*28b0*/  ISETP.GE.AND P6, PT, R23, R136, PT ;  /* 0x000000881700720c */ /* 0x000fe40003fc6270 */
[----:B------:R-:W-:Y:S02]  /*28c0*/  FMNMX R55, R198, R55, !PT ;  /* 0x00000037c6377209 */ /* 0x000fe40007800000 */
[----:B------:R-:W-:Y:S02]  /*28d0*/  FSEL R134, R59, -INF , P1 ;  /* 0xff8000003b867808 */ /* 0x000fe40000800000 */
[----:B------:R-:W-:Y:S02]  /*28e0*/  ISETP.GE.AND P1, PT, R23, R216, PT ;  /* 0x000000d81700720c */ /* 0x000fe40003f26270 */
[----:B------:R-:W-:-:S02]  /*28f0*/  FSEL R206, R78, -INF , P6 ;  /* 0xff8000004ece7808 */ /* 0x000fc40003000000 */
[----:B------:R-:W-:Y:S02]  /*2900*/  FMNMX R55, R210, R55, !PT ;  /* 0x00000037d2377209 */ /* 0x000fe40007800000 */
[----:B------:R-:W-:Y:S02]  /*2910*/  ISETP.GE.AND P2, PT, R23, R120, PT ;  /* 0x000000781700720c */ /* 0x000fe40003f46270 */
[----:B------:R-:W-:Y:S02]  /*2920*/  FSEL R202, R79, -INF , P1 ;  /* 0xff8000004fca7808 */ /* 0x000fe40000800000 */
[----:B------:R-:W-:Y:S02]  /*2930*/  FMNMX R55, R206, R55, !PT ;  /* 0x00000037ce377209 */ /* 0x000fe40007800000 */
        /* <DEDUP_REMOVED lines=9> */
[----:B------:R-:W-:Y:S02]  /*29d0*/  FSEL R186, R63, -INF , P5 ;  /* 0xff8000003fba7808 */ /* 0x000fe40002800000 */
[----:B------:R-:W-:Y:S02]  /*29e0*/  FMNMX R55, R190, R55, !PT ;  /* 0x00000037be377209 */ /* 0x000fe40007800000 */
[----:B------:R-:W-:Y:S02]  /*29f0*/  LOP3.LUT P5, RZ, R54, 0x1, RZ, 0xc0, !PT ;  /* 0x0000000136ff7812 */ /* 0x000fe400078ac0ff */
[----:B------:R-:W-:Y:S02]  /*2a00*/  SHF.R.U32.HI R54, RZ, 0xc, R187 ;  /* 0x0000000cff367819 */ /* 0x000fe400000116bb */
[----:B------:R-:W-:-:S02]  /*2a10*/  FMNMX R55, R186, R55, !PT ;  /* 0x00000037ba377209 */ /* 0x000fc40007800000 */
[----:B------:R-:W-:Y:S02]  /*2a20*/  LOP3.LUT P4, RZ, R54, 0x1, RZ, 0xc0, !PT ;  /* 0x0000000136ff7812 */ /* 0x000fe4000788c0ff */
[----:B------:R-:W-:Y:S02]  /*2a30*/  FMNMX R55, R140, R55, !PT ;  /* 0x000000378c377209 */ /* 0x000fe40007800000 */
[----:B------:R-:W-:Y:S01]  /*2a40*/  SHF.R.U32.HI R54, RZ, 0x9, R187 ;  /* 0x00000009ff367819 */ /* 0x000fe200000116bb */
[----:B------:R-:W-:Y:S01]  /*2a50*/  FMUL R132, R119, c[0x0][0x188] ;  /* 0x0000620077847a20 */ /* 0x000fe20000400000 */
[----:B------:R-:W0:Y:S01]  /*2a60*/  SHFL.BFLY PT, R52, R231, 0x1, 0x1f ;  /* 0x0c201f00e7347f89 */ /* 0x000e2200000e0000 */
[----:B------:R-:W-:Y:S02]  /*2a70*/  FSEL R136, R118, -INF , !P5 ;  /* 0xff80000076887808 */ /* 0x000fe40006800000 */
[----:B------:R-:W-:Y:S02]  /*2a80*/  FMNMX R55, R134, R55, !PT ;  /* 0x0000003786377209 */ /* 0x000fe40007800000 */
[----:B------:R-:W-:-:S02]  /*2a90*/  LOP3.LUT P3, RZ, R54, 0x1, RZ, 0xc0, !PT ;  /* 0x0000000136ff7812 */ /* 0x000fc4000786c0ff */
[--C-:B------:R-:W-:Y:S02]  /*2aa0*/  SHF.R.U32.HI R54, RZ, 0x8, R187.reuse ;  /* 0x00000008ff367819 */ /* 0x100fe400000116bb */
[----:B------:R-:W-:Y:S02]  /*2ab0*/  FSEL R132, R132, -INF , !P4 ;  /* 0xff80000084847808 */ /* 0x000fe40006000000 */
[----:B------:R-:W-:Y:S02]  /*2ac0*/  FMNMX R55, R136, R55, !PT ;  /* 0x0000003788377209 */ /* 0x000fe40007800000 */
[----:B------:R-:W-:Y:S02]  /*2ad0*/  LOP3.LUT P2, RZ, R54, 0x1, RZ, 0xc0, !PT ;  /* 0x0000000136ff7812 */ /* 0x000fe4000784c0ff */
[----:B------:R-:W-:Y:S02]  /*2ae0*/  SHF.R.U32.HI R54, RZ, 0x5, R187 ;  /* 0x00000005ff367819 */ /* 0x000fe400000116bb */
[----:B------:R-:W-:-:S02]  /*2af0*/  FSEL R120, R70, -INF , !P3 ;  /* 0xff80000046787808 */ /* 0x000fc40005800000 */
[----:B------:R-:W-:Y:S01]  /*2b00*/  FMNMX R55, R132, R55, !PT ;  /* 0x0000003784377209 */ /* 0x000fe20007800000 */
[----:B------:R-:W-:Y:S01]  /*2b10*/  FMUL R110, R142, c[0x0][0x188] ;  /* 0x000062008e6e7a20 */ /* 0x000fe20000400000 */
[----:B------:R-:W-:Y:S02]  /*2b20*/  LOP3.LUT P6, RZ, R54, 0x1, RZ, 0xc0, !PT ;  /* 0x0000000136ff7812 */ /* 0x000fe400078cc0ff */
[----:B------:R-:W-:Y:S02]  /*2b30*/  SHF.R.U32.HI R54, RZ, 0x4, R187 ;  /* 0x00000004ff367819 */ /* 0x000fe400000116bb */
[----:B------:R-:W-:Y:S02]  /*2b40*/  FSEL R116, R71, -INF , !P2 ;  /* 0xff80000047747808 */ /* 0x000fe40005000000 */
[----:B------:R-:W-:Y:S01]  /*2b50*/  FMNMX R55, R120, R55, !PT ;  /* 0x0000003778377209 */ /* 0x000fe20007800000 */
[----:B------:R-:W-:Y:S01]  /*2b60*/  FMUL R108, R143, c[0x0][0x188] ;  /* 0x000062008f6c7a20 */ /* 0x000fe20000400000 */
[----:B------:R-:W-:-:S02]  /*2b70*/  LOP3.LUT P1, RZ, R54, 0x1, RZ, 0xc0, !PT ;  /* 0x0000000136ff7812 */ /* 0x000fc4000782c0ff */
[----:B------:R-:W-:Y:S02]  /*2b80*/  SHF.R.U32.HI R187, RZ, 0x1, R187 ;  /* 0x00000001ffbb7819 */ /* 0x000fe400000116bb */
[----:B------:R-:W-:Y:S02]  /*2b90*/  FSEL R110, R110, -INF , !P6 ;  /* 0xff8000006e6e7808 */ /* 0x000fe40007000000 */
[----:B------:R-:W-:Y:S02]  /*2ba0*/  FMNMX R55, R116, R55, !PT ;  /* 0x0000003774377209 */ /* 0x000fe40007800000 */
[----:B------:R-:W-:Y:S02]  /*2bb0*/  LOP3.LUT P5, RZ, R187, 0x1, RZ, 0xc0, !PT ;  /* 0x00000001bbff7812 */ /* 0x000fe400078ac0ff */
[----:B------:R-:W-:Y:S02]  /*2bc0*/  FSEL R108, R108, -INF , !P1 ;  /* 0xff8000006c6c7808 */ /* 0x000fe40004800000 */
[----:B------:R-:W-:Y:S01]  /*2bd0*/  FMNMX R55, R110, R55, !PT ;  /* 0x000000376e377209 */ /* 0x000fe20007800000 */
[----:B------:R-:W-:Y:S01]  /*2be0*/  FMUL R62, R95, c[0x0][0x188] ;  /* 0x000062005f3e7a20 */ /* 0x000fe20000400000 */
[----:B0-----:R-:W-:-:S02]  /*2bf0*/  FMNMX R52, R231, R52, !PT ;  /* 0x00000034e7347209 */ /* 0x001fc40007800000 */
[----:B------:R-:W-:Y:S02]  /*2c00*/  FSEL R104, R94, -INF , !P5 ;  /* 0xff8000005e687808 */ /* 0x000fe40006800000 */
[----:B------:R-:W-:Y:S02]  /*2c10*/  FMNMX R55, R108, R55, !PT ;  /* 0x000000376c377209 */ /* 0x000fe40007800000 */
[----:B------:R-:W-:Y:S02]  /*2c20*/  FMNMX R52, R52, R29, !PT ;  /* 0x0000001d34347209 */ /* 0x000fe40007800000 */
[----:B------:R-:W-:Y:S02]  /*2c30*/  FSEL R62, R62, -INF , P0 ;  /* 0xff8000003e3e7808 */ /* 0x000fe40000000000 */
[----:B------:R-:W-:Y:S01]  /*2c40*/  FMNMX R55, R104, R55, !PT ;  /* 0x0000003768377209 */ /* 0x000fe20007800000 */
[----:B------:R-:W-:-:S03]  /*2c50*/  FADD R56, R133, -R52 ;  /* 0x8000003485387221 */ /* 0x000fc60000000000 */
[----:B------:R-:W-:Y:S01]  /*2c60*/  FMNMX R55, R62, R55, !PT ;  /* 0x000000373e377209 */ /* 0x000fe20007800000 */
[----:B------:R-:W-:-:S04]  /*2c70*/  FMUL R56, R56, 1.4426950216293334961 ;  /* 0x3fb8aa3b38387820 */ /* 0x000fc80000400000 */
[----:B------:R-:W0:Y:S01]  /*2c80*/  SHFL.BFLY PT, R54, R55, 0x2, 0x1f ;  /* 0x0c401f0037367f89 */ /* 0x000e2200000e0000 */
[----:B------:R1:W-:Y:S02]  /*2c90*/  MUFU.EX2 R204, R56 ;  /* 0x0000003800cc7308 */ /* 0x0003e40000000800 */
[----:B-1----:R-:W-:-:S04]  /*2ca0*/  FADD R56, R121, -R52 ;  /* 0x8000003479387221 */ /* 0x002fc80000000000 */
[----:B------:R-:W-:-:S04]  /*2cb0*/  FMUL R56, R56, 1.4426950216293334961 ;  /* 0x3fb8aa3b38387820 */ /* 0x000fc80000400000 */
[----:B------:R1:W-:Y:S02]  /*2cc0*/  MUFU.EX2 R192, R56 ;  /* 0x0000003800c07308 */ /* 0x0003e40000000800 */
[----:B-1----:R-:W-:-:S04]  /*2cd0*/  FADD R56, R109, -R52 ;  /* 0x800000346d387221 */ /* 0x002fc80000000000 */
[----:B------:R-:W-:-:S04]  /*2ce0*/  FMUL R56, R56, 1.4426950216293334961 ;  /* 0x3fb8aa3b38387820 */ /* 0x000fc80000400000 */
[----:B------:R1:W-:Y:S01]  /*2cf0*/  MUFU.EX2 R122, R56 ;  /* 0x00000038007a7308 */ /* 0x0003e20000000800 */
[----:B---3--:R-:W-:Y:S01]  /*2d00*/  STS.U16 [R17], R60 ;  /* 0x0000003c11007388 */ /* 0x008fe20000000400 */
[--C-:B-1----:R-:W-:Y:S01]  /*2d10*/  FADD R56, R57, -R52.reuse ;  /* 0x8000003439387221 */ /* 0x102fe20000000000 */
[----:B0-----:R-:W-:Y:S02]  /*2d20*/  FMNMX R57, R55, R54, !PT ;  /* 0x0000003637397209 */ /* 0x001fe40007800000 */
[----:B--2---:R-:W-:Y:S04]  /*2d30*/  STS.U16 [R17+0x800], R68 ;  /* 0x0008004411007388 */ /* 0x004fe80000000400 */
[----:B------:R-:W0:Y:S04]  /*2d40*/  SHFL.BFLY PT, R70, R57, 0x1, 0x1f ;  /* 0x0c201f0039467f89 */ /* 0x000e2800000e0000 */
[----:B------:R-:W-:Y:S04]  /*2d50*/  STS.U16 [R17+0x1000], R76 ;  /* 0x0010004c11007388 */ /* 0x000fe80000000400 */
[----:B------:R-:W-:Y:S04]  /*2d60*/  STS.U16 [R17+0x1800], R84 ;  /* 0x0018005411007388 */ /* 0x000fe80000000400 */
[----:B------:R-:W-:Y:S04]  /*2d70*/  STS.U16 [R24+0x200], R191 ;  /* 0x000200bf18007388 */ /* 0x000fe80000000400 */
[----:B------:R-:W-:Y:S04]  /*2d80*/  STS.U16 [R24+0xa00], R199 ;  /* 0x000a00c718007388 */ /* 0x000fe80000000400 */
[----:B------:R-:W-:Y:S04]  /*2d90*/  STS.U16 [R24+0x1200], R67 ;  /* 0x0012004318007388 */ /* 0x000fe80000000400 */
[----:B------:R-:W-:Y:S04]  /*2da0*/  STS.U16 [R24+0x1a00], R83 ;  /* 0x001a005318007388 */ /* 0x000fe80000000400 */
[----:B-----5:R-:W-:Y:S04]  /*2db0*/  STS.U16 [R25+0x400], R64 ;  /* 0x0004004019007388 */ /* 0x020fe80000000400 */
[----:B------:R-:W-:Y:S04]  /*2dc0*/  STS.U16 [R25+0xc00], R66 ;  /* 0x000c004219007388 */ /* 0x000fe80000000400 */
[----:B------:R-:W-:Y:S04]  /*2dd0*/  STS.U16 [R25+0x1400], R82 ;  /* 0x0014005219007388 */ /* 0x000fe80000000400 */
[----:B------:R-:W-:Y:S04]  /*2de0*/  STS.U16 [R25+0x1c00], R80 ;  /* 0x001c005019007388 */ /* 0x000fe80000000400 */
[----:B----4-:R-:W-:Y:S04]  /*2df0*/  STS.U16 [R26+0x600], R97 ;  /* 0x000600611a007388 */ /* 0x010fe80000000400 */
[----:B------:R-:W-:Y:S04]  /*2e00*/  STS.U16 [R26+0xe00], R93 ;  /* 0x000e005d1a007388 */ /* 0x000fe80000000400 */
[----:B------:R1:W-:Y:S04]  /*2e10*/  STS.U16 [R26+0x1600], R141 ;  /* 0x0016008d1a007388 */ /* 0x0003e80000000400 */
[----:B------:R-:W-:Y:S01]  /*2e20*/  STS.U16 [R26+0x1e00], R223 ;  /* 0x001e00df1a007388 */ /* 0x000fe20000000400 */
[----:B------:R-:W-:Y:S01]  /*2e30*/  FADD R65, R65, -R52 ;  /* 0x8000003441417221 */ /* 0x000fe20000000000 */
[----:B0-----:R-:W-:-:S03]  /*2e40*/  FMNMX R57, R57, R70, !PT ;  /* 0x0000004639397209 */ /* 0x001fc60007800000 */
[----:B------:R-:W-:Y:S02]  /*2e50*/  FMUL R65, R65, 1.4426950216293334961 ;  /* 0x3fb8aa3b41417820 */ /* 0x000fe40000400000 */
[----:B------:R-:W-:Y:S01]  /*2e60*/  FMUL R63, R56, 1.4426950216293334961 ;  /* 0x3fb8aa3b383f7820 */ /* 0x000fe20000400000 */
[----:B------:R-:W-:Y:S01]  /*2e70*/  FMNMX R57, R57, R28, !PT ;  /* 0x0000001c39397209 */ /* 0x000fe20007800000 */
[----:B------:R-:W-:Y:S02]  /*2e80*/  FADD R56, R53, -R52 ;  /* 0x8000003435387221 */ /* 0x000fe40000000000 */
[----:B------:R0:W-:Y:S01]  /*2e90*/  MUFU.EX2 R53, R65 ;  /* 0x0000004100357308 */ /* 0x0001e20000000800 */
[----:B------:R-:W-:Y:S01]  /*2ea0*/  BAR.SYNC.DEFER_BLOCKING 0x0 ;  /* 0x0000000000007b1d */ /* 0x000fe20000010000 */
[----:B------:R-:W-:Y:S02]  /*2eb0*/  FADD R59, -R52, R29 ;  /* 0x0000001d343b7221 */ /* 0x000fe40000000100 */
[----:B------:R-:W-:-:S02]  /*2ec0*/  FADD R28, -R57, R28 ;  /* 0x0000001c391c7221 */ /* 0x000fc40000000100 */
[--C-:B------:R-:W-:Y:S02]  /*2ed0*/  FADD R218, R218, -R52.reuse ;  /* 0x80000034dada7221 */ /* 0x100fe40000000000 */
[--C-:B------:R-:W-:Y:S02]  /*2ee0*/  FADD R221, R221, -R52.reuse ;  /* 0x80000034dddd7221 */ /* 0x100fe40000000000 */
[----:B------:R-:W-:Y:S02]  /*2ef0*/  FADD R219, R219, -R52 ;  /* 0x80000034dbdb7221 */ /* 0x000fe40000000000 */
[--C-:B------:R-:W-:Y:S02]  /*2f00*/  FADD R230, R230, -R57.reuse ;  /* 0x80000039e6e67221 */ /* 0x100fe40000000000 */
[--C-:B------:R-:W-:Y:S02]  /*2f10*/  FADD R226, R226, -R57.reuse ;  /* 0x80000039e2e27221 */ /* 0x100fe40000000000 */
[----:B------:R-:W-:Y:S01]  /*2f20*/  FADD R228, R228, -R57 ;  /* 0x80000039e4e47221 */ /* 0x000fe20000000000 */
[----:B0-----:R-:W0:Y:S01]  /*2f30*/  LDSM.16.M88.4 R64, [R21] ;  /* 0x000000001540783b */ /* 0x001e220000000200 */
[----:B------:R-:W-:-:S02]  /*2f40*/  FMUL R59, R59, 1.4426950216293334961 ;  /* 0x3fb8aa3b3b3b7820 */ /* 0x000fc40000400000 */
[----:B------:R-:W-:Y:S02]  /*2f50*/  FMUL R60, R28, 1.4426950216293334961 ;  /* 0x3fb8aa3b1c3c7820 */ /* 0x000fe40000400000 */
[----:B------:R-:W-:Y:S02]  /*2f60*/  FADD R215, R215, -R52 ;  /* 0x80000034d7d77221 */ /* 0x000fe40000000000 */
[----:B------:R-:W-:Y:S02]  /*2f70*/  FADD R91, R91, -R57 ;  /* 0x800000395b5b7221 */ /* 0x000fe40000000000 */
[----:B------:R-:W-:Y:S02]  /*2f80*/  FMUL R137, R218, 1.4426950216293334961 ;  /* 0x3fb8aa3bda897820 */ /* 0x000fe40000400000 */
[----:B------:R-:W-:Y:S02]  /*2f90*/  FMUL R218, R221, 1.4426950216293334961 ;  /* 0x3fb8aa3bddda7820 */ /* 0x000fe40000400000 */
[----:B------:R-:W-:-:S02]  /*2fa0*/  FMUL R135, R219, 1.4426950216293334961 ;  /* 0x3fb8aa3bdb877820 */ /* 0x000fc40000400000 */
[----:B------:R-:W-:Y:S02]  /*2fb0*/  FMUL R139, R230, 1.4426950216293334961 ;  /* 0x3fb8aa3be68b7820 */ /* 0x000fe40000400000 */
[----:B------:R-:W-:Y:S02]  /*2fc0*/  FMUL R226, R226, 1.4426950216293334961 ;  /* 0x3fb8aa3be2e27820 */ /* 0x000fe40000400000 */
[----:B-1----:R-:W-:Y:S01]  /*2fd0*/  FMUL R141, R228, 1.4426950216293334961 ;  /* 0x3fb8aa3be48d7820 */ /* 0x002fe20000400000 */
[----:B------:R-:W1:Y:S01]  /*2fe0*/  MUFU.EX2 R59, R59 ;  /* 0x0000003b003b7308 */ /* 0x000e620000000800 */
[----:B------:R-:W-:Y:S02]  /*2ff0*/  FMUL R215, R215, 1.4426950216293334961 ;  /* 0x3fb8aa3bd7d77820 */ /* 0x000fe40000400000 */
[----:B------:R-:W-:-:S05]  /*3000*/  FMUL R91, R91, 1.4426950216293334961 ;  /* 0x3fb8aa3b5b5b7820 */ /* 0x000fca0000400000 */
[----:B------:R-:W2:Y:S01]  /*3010*/  MUFU.EX2 R60, R60 ;  /* 0x0000003c003c7308 */ /* 0x000ea20000000800 */
[--C-:B------:R-:W-:Y:S02]  /*3020*/  FADD R77, R77, -R52.reuse ;  /* 0x800000344d4d7221 */ /* 0x100fe40000000000 */
[----:B------:R-:W-:-:S05]  /*3030*/  FADD R61, R61, -R52 ;  /* 0x800000343d3d7221 */ /* 0x000fca0000000000 */
[----:B------:R-:W-:Y:S01]  /*3040*/  MUFU.EX2 R137, R137 ;  /* 0x0000008900897308 */ /* 0x000fe20000000800 */
[----:B------:R-:W-:-:S07]  /*3050*/  FADD R105, R105, -R52 ;  /* 0x8000003469697221 */ /* 0x000fce0000000000 */
[----:B------:R-:W3:Y:S01]  /*3060*/  MUFU.EX2 R218, R218 ;  /* 0x000000da00da7308 */ /* 0x000ee20000000800 */
[----:B------:R-:W-:-:S07]  /*3070*/  FADD R69, R69, -R52 ;  /* 0x8000003445457221 */ /* 0x000fce0000000000 */
[----:B------:R-:W-:Y:S01]  /*3080*/  MUFU.EX2 R216, R215 ;  /* 0x000000d700d87308 */ /* 0x000fe20000000800 */
[----:B------:R-:W-:-:S07]  /*3090*/  FADD R85, R85, -R52 ;  /* 0x8000003455557221 */ /* 0x000fce0000000000 */
[----:B------:R-:W4:Y:S01]  /*30a0*/  MUFU.EX2 R135, R135 ;  /* 0x0000008700877308 */ /* 0x000f220000000800 */
[----:B------:R-:W-:-:S07]  /*30b0*/  FMUL R61, R61, 1.4426950216293334961 ;  /* 0x3fb8aa3b3d3d7820 */ /* 0x000fce0000400000 */
[----:B------:R-:W-:Y:S01]  /*30c0*/  MUFU.EX2 R139, R139 ;  /* 0x0000008b008b7308 */ /* 0x000fe20000000800 */
[----:B------:R-:W-:Y:S02]  /*30d0*/  FMUL R54, R77, 1.4426950216293334961 ;  /* 0x3fb8aa3b4d367820 */ /* 0x000fe40000400000 */
[----:B------:R-:W5:Y:S05]  /*30e0*/  LDSM.16.M88.4 R76, [R21+0x800] ;  /* 0x00080000154c783b */ /* 0x000f6a0000000200 */
[----:B------:R-:W-:Y:S08]  /*30f0*/  MUFU.EX2 R230, R91 ;  /* 0x0000005b00e67308 */ /* 0x000ff00000000800 */
[----:B------:R-:W-:Y:S08]  /*3100*/  MUFU.EX2 R226, R226 ;  /* 0x000000e200e27308 */ /* 0x000ff00000000800 */
[----:B------:R-:W0:Y:S01]  /*3110*/  MUFU.EX2 R141, R141 ;  /* 0x0000008d008d7308 */ /* 0x000e220000000800 */
[----:B------:R-:W-:-:S02]  /*3120*/  FADD R81, R81, -R52 ;  /* 0x8000003451517221 */ /* 0x000fc40000000000 */
[----:B------:R-:W-:Y:S02]  /*3130*/  FMUL R105, R105, 1.4426950216293334961 ;  /* 0x3fb8aa3b69697820 */ /* 0x000fe40000400000 */
[----:B------:R-:W-:Y:S02]  /*3140*/  FMUL R85, R85, 1.4426950216293334961 ;  /* 0x3fb8aa3b55557820 */ /* 0x000fe40000400000 */
[----:B------:R-:W-:Y:S01]  /*3150*/  FMUL R28, R69, 1.4426950216293334961 ;  /* 0x3fb8aa3b451c7820 */ /* 0x000fe20000400000 */
[----:B------:R0:W-:Y:S01]  /*3160*/  MUFU.EX2 R106, R61 ;  /* 0x0000003d006a7308 */ /* 0x0001e20000000800 */
[----:B------:R-:W5:Y:S01]  /*3170*/  LDSM.16.M88.4 R68, [R21+0x1000] ;  /* 0x001000001544783b */ /* 0x000f620000000200 */
[----:B-1----:R-:W-:Y:S02]  /*3180*/  FMUL R80, R59, R72 ;  /* 0x000000483b507220 */ /* 0x002fe40000400000 */
[C---:B--2---:R-:W-:Y:S02]  /*3190*/  FMUL R82, R60.reuse, R74 ;  /* 0x0000004a3c527220 */ /* 0x044fe40000400000 */
[----:B------:R-:W-:-:S02]  /*31a0*/  FMUL R83, R60, R75 ;  /* 0x0000004b3c537220 */ /* 0x000fc40000400000 */
[----:B0-----:R-:W-:Y:S01]  /*31b0*/  FMUL R61, R81, 1.4426950216293334961 ;  /* 0x3fb8aa3b513d7820 */ /* 0x001fe20000400000 */
[----:B------:R-:W-:Y:S01]  /*31c0*/  MUFU.EX2 R111, R105 ;  /* 0x00000069006f7308 */ /* 0x000fe20000000800 */
[----:B------:R-:W-:Y:S02]  /*31d0*/  FMUL R81, R59, R73 ;  /* 0x000000493b517220 */ /* 0x000fe40000400000 */
[----:B------:R-:W0:Y:S01]  /*31e0*/  LDSM.16.M88.4 R72, [R21+0x1800] ;  /* 0x001800001548783b */ /* 0x000e220000000200 */
[----:B------:R-:W-:Y:S01]  /*31f0*/  FADD R89, R89, -R52 ;  /* 0x8000003459597221 */ /* 0x000fe20000000000 */
[----:B---3--:R-:W-:Y:S02]  /*3200*/  F2FP.BF16.PACK_AB R84, R218, R137 ;  /* 0x00000089da54723e */ /* 0x008fe400000010ff */
[----:B----4-:R-:W-:Y:S01]  /*3210*/  F2FP.BF16.PACK_AB R86, R135, R216 ;  /* 0x000000d88756723e */ /* 0x010fe200000010ff */
[----:B------:R1:W-:Y:S01]  /*3220*/  MUFU.EX2 R105, R85 ;  /* 0x0000005500697308 */ /* 0x0003e20000000800 */
[----:B------:R-:W-:Y:S01]  /*3230*/  F2FP.BF16.PACK_AB R87, R141, R226 ;  /* 0x000000e28d57723e */ /* 0x000fe200000010ff */
[----:B------:R-:W-:-:S02]  /*3240*/  FMUL R89, R89, 1.4426950216293334961 ;  /* 0x3fb8aa3b59597820 */ /* 0x000fc40000400000 */
[--C-:B------:R-:W-:Y:S01]  /*3250*/  FADD R90, R90, -R57.reuse ;  /* 0x800000395a5a7221 */ /* 0x100fe20000000000 */
[----:B-1----:R-:W-:Y:S01]  /*3260*/  F2FP.BF16.PACK_AB R85, R230, R139 ;  /* 0x0000008be655723e */ /* 0x002fe200000010ff */
[--C-:B------:R-:W-:Y:S02]  /*3270*/  FADD R217, R217, -R52.reuse ;  /* 0x80000034d9d97221 */ /* 0x100fe40000000000 */
[--C-:B------:R-:W-:Y:S02]  /*3280*/  FADD R213, R213, -R52.reuse ;  /* 0x80000034d5d57221 */ /* 0x100fe40000000000 */
[--C-:B------:R-:W-:Y:S02]  /*3290*/  FADD R92, R92, -R57.reuse ;  /* 0x800000395c5c7221 */ /* 0x100fe40000000000 */
[----:B------:R-:W-:Y:S01]  /*32a0*/  FADD R222, R222, -R57 ;  /* 0x80000039dede7221 */ /* 0x000fe20000000000 */
[----:B------:R-:W-:Y:S01]  /*32b0*/  HMMA.16816.F32.BF16 R80, R84, R64, R80 ;  /* 0x000000405450723c */ /* 0x000fe20000041850 */
[----:B------:R-:W-:Y:S01]  /*32c0*/  FADD R211, R211, -R52 ;  /* 0x80000034d3d37221 */ /* 0x000fe20000000000 */
[----:B------:R1:W-:Y:S01]  /*32d0*/  MUFU.EX2 R118, R89 ;  /* 0x0000005900767308 */ /* 0x0003e20000000800 */
[----:B------:R-:W-:-:S02]  /*32e0*/  FMUL R143, R90, 1.4426950216293334961 ;  /* 0x3fb8aa3b5a8f7820 */ /* 0x000fc40000400000 */
[----:B------:R-:W-:Y:S02]  /*32f0*/  FMUL R90, R60, R126 ;  /* 0x0000007e3c5a7220 */ /* 0x000fe40000400000 */
[----:B------:R-:W-:Y:S02]  /*3300*/  FADD R64, R88, -R57 ;  /* 0x8000003958407221 */ /* 0x000fe40000000000 */
[----:B------:R-:W-:Y:S02]  /*3310*/  FMUL R208, R217, 1.4426950216293334961 ;  /* 0x3fb8aa3bd9d07820 */ /* 0x000fe40000400000 */
[----:B-1----:R-:W-:Y:S02]  /*3320*/  FMUL R89, R59, R125 ;  /* 0x0000007d3b597220 */ /* 0x002fe40000400000 */
[----:B------:R-:W-:Y:S02]  /*3330*/  FMUL R123, R213, 1.4426950216293334961 ;  /* 0x3fb8aa3bd57b7820 */ /* 0x000fe40000400000 */
[----:B------:R-:W-:-:S02]  /*3340*/  FMUL R125, R92, 1.4426950216293334961 ;  /* 0x3fb8aa3b5c7d7820 */ /* 0x000fc40000400000 */
[----:B------:R-:W-:Y:S02]  /*3350*/  FMUL R126, R222, 1.4426950216293334961 ;  /* 0x3fb8aa3bde7e7820 */ /* 0x000fe40000400000 */
[----:B------:R-:W-:Y:S02]  /*3360*/  FMUL R211, R211, 1.4426950216293334961 ;  /* 0x3fb8aa3bd3d37820 */ /* 0x000fe40000400000 */
[----:B------:R-:W-:Y:S01]  /*3370*/  FMUL R64, R64, 1.4426950216293334961 ;  /* 0x3fb8aa3b40407820 */ /* 0x000fe20000400000 */
[----:B------:R-:W-:Y:S01]  /*3380*/  MUFU.EX2 R208, R208 ;  /* 0x000000d000d07308 */ /* 0x000fe20000000800 */
[----:B------:R-:W-:-:S07]  /*3390*/  FMUL R88, R59, R124 ;  /* 0x0000007c3b587220 */ /* 0x000fce0000400000 */
[----:B------:R-:W-:Y:S01]  /*33a0*/  MUFU.EX2 R133, R211 ;  /* 0x000000d300857308 */ /* 0x000fe20000000800 */
[----:B------:R-:W-:-:S07]  /*33b0*/  FADD R101, R101, -R52 ;  /* 0x8000003465657221 */ /* 0x000fce0000000000 */
[----:B------:R-:W1:Y:S08]  /*33c0*/  MUFU.EX2 R123, R123 ;  /* 0x0000007b007b7308 */ /* 0x000e700000000800 */
[----:B------:R-:W-:Y:S08]  /*33d0*/  MUFU.EX2 R143, R143 ;  /* 0x0000008f008f7308 */ /* 0x000ff00000000800 */
[----:B------:R-:W-:Y:S08]  /*33e0*/  MUFU.EX2 R124, R64 ;  /* 0x00000040007c7308 */ /* 0x000ff00000000800 */
[----:B------:R-:W-:Y:S08]  /*33f0*/  MUFU.EX2 R125, R125 ;  /* 0x0000007d007d7308 */ /* 0x000ff00000000800 */
[----:B------:R-:W2:Y:S01]  /*3400*/  MUFU.EX2 R126, R126 ;  /* 0x0000007e007e7308 */ /* 0x000ea20000000800 */
[----:B------:R-:W-:-:S02]  /*3410*/  FMUL R91, R60, R127 ;  /* 0x0000007f3c5b7220 */ /* 0x000fc40000400000 */
[----:B------:R-:W-:Y:S02]  /*3420*/  FMUL R101, R101, 1.4426950216293334961 ;  /* 0x3fb8aa3b65657820 */ /* 0x000fe40000400000 */
[----:B------:R-:W-:Y:S02]  /*3430*/  FADD R100, R100, -R57 ;  /* 0x8000003964647221 */ /* 0x000fe40000000000 */
[C---:B------:R-:W-:Y:S02]  /*3440*/  FMUL R92, R59.reuse, R128 ;  /* 0x000000803b5c7220 */ /* 0x040fe40000400000 */
[C---:B------:R-:W-:Y:S02]  /*3450*/  FMUL R93, R59.reuse, R129 ;  /* 0x000000813b5d7220 */ /* 0x040fe40000400000 */
[C---:B------:R-:W-:Y:S02]  /*3460*/  FMUL R94, R60.reuse, R130 ;  /* 0x000000823c5e7220 */ /* 0x040fe40000400000 */
[C---:B------:R-:W-:Y:S01]  /*3470*/  FMUL R95, R60.reuse, R131 ;  /* 0x000000833c5f7220 */ /* 0x040fe20000400000 */
[----:B------:R3:W-:Y:S01]  /*3480*/  MUFU.EX2 R107, R101 ;  /* 0x00000065006b7308 */ /* 0x0007e20000000800 */
[C---:B------:R-:W-:Y:S01]  /*3490*/  FMUL R112, R59.reuse, R112 ;  /* 0x000000703b707220 */ /* 0x040fe20000400000 */
[----:B-----5:R-:W-:Y:S01]  /*34a0*/  HMMA.16816.F32.BF16 R88, R84, R76, R88 ;  /* 0x0000004c5458723c */ /* 0x020fe20000041858 */
[----:B------:R-:W-:Y:S01]  /*34b0*/  FMUL R113, R59, R113 ;  /* 0x000000713b717220 */ /* 0x000fe20000400000 */
[----:B-1----:R-:W-:Y:S01]  /*34c0*/  F2FP.BF16.PACK_AB R102, R123, R204 ;  /* 0x000000cc7b66723e */ /* 0x002fe200000010ff */
[----:B------:R-:W-:Y:S01]  /*34d0*/  FMUL R114, R60, R114 ;  /* 0x000000723c727220 */ /* 0x000fe20000400000 */
[----:B--2---:R-:W-:Y:S01]  /*34e0*/  F2FP.BF16.PACK_AB R103, R126, R125 ;  /* 0x0000007d7e67723e */ /* 0x004fe200000010ff */
[----:B------:R-:W-:-:S02]  /*34f0*/  FMUL R115, R60, R115 ;  /* 0x000000733c737220 */ /* 0x000fc40000400000 */
[----:B------:R-:W-:Y:S01]  /*3500*/  FMUL R128, R100, 1.4426950216293334961 ;  /* 0x3fb8aa3b64807820 */ /* 0x000fe20000400000 */
[----:B------:R-:W-:Y:S02]  /*3510*/  F2FP.BF16.PACK_AB R100, R133, R208 ;  /* 0x000000d08564723e */ /* 0x000fe400000010ff */
[----:B---3--:R-:W-:Y:S01]  /*3520*/  F2FP.BF16.PACK_AB R101, R124, R143 ;  /* 0x0000008f7c65723e */ /* 0x008fe200000010ff */
[--C-:B------:R-:W-:Y:S01]  /*3530*/  FADD R64, R96, -R57.reuse ;  /* 0x8000003960407221 */ /* 0x100fe20000000000 */
[C---:B------:R-:W-:Y:S01]  /*3540*/  HMMA.16816.F32.BF16 R92, R84.reuse, R68, R92 ;  /* 0x00000044545c723c */ /* 0x040fe2000004185c */
[----:B------:R-:W-:Y:S01]  /*3550*/  FADD R209, R209, -R52 ;  /* 0x80000034d1d17221 */ /* 0x000fe20000000000 */
[----:B------:R-:W-:Y:S06]  /*3560*/  LDSM.16.M88.4 R96, [R10] ;  /* 0x000000000a60783b */ /* 0x000fec0000000200 */
[----:B0-----:R-:W-:Y:S07]  /*3570*/  HMMA.16816.F32.BF16 R84, R84, R72, R112 ;  /* 0x000000485454723c */ /* 0x001fee0000041870 */
[----:B------:R-:W-:Y:S01]  /*3580*/  FMUL R112, R64, 1.4426950216293334961 ;  /* 0x3fb8aa3b40707820 */ /* 0x000fe20000400000 */
[----:B------:R-:W-:Y:S01]  /*3590*/  HMMA.16816.F32.BF16 R80, R100, R66, R80 ;  /* 0x000000426450723c */ /* 0x000fe20000041850 */
[----:B------:R-:W0:Y:S01]  /*35a0*/  LDSM.16.M88.4 R64, [R10+0x800] ;  /* 0x000800000a40783b */ /* 0x000e220000000200 */
[----:B------:R-:W-:-:S02]  /*35b0*/  FADD R224, R224, -R57 ;  /* 0x80000039e0e07221 */ /* 0x000fc40000000000 */
[----:B------:R-:W-:Y:S02]  /*35c0*/  FADD R220, R220, -R57 ;  /* 0x80000039dcdc7221 */ /* 0x000fe40000000000 */
[--C-:B------:R-:W-:Y:S02]  /*35d0*/  FADD R207, R207, -R52.reuse ;  /* 0x80000034cfcf7221 */ /* 0x100fe40000000000 */
[----:B------:R-:W-:Y:S02]  /*35e0*/  FADD R205, R205, -R52 ;  /* 0x80000034cdcd7221 */ /* 0x000fe40000000000 */
[----:B------:R-:W-:Y:S02]  /*35f0*/  FMUL R200, R209, 1.4426950216293334961 ;  /* 0x3fb8aa3bd1c87820 */ /* 0x000fe40000400000 */
[----:B------:R-:W-:Y:S02]  /*3600*/  FMUL R127, R224, 1.4426950216293334961 ;  /* 0x3fb8aa3be07f7820 */ /* 0x000fe40000400000 */
[----:B------:R-:W-:-:S02]  /*3610*/  FMUL R113, R220, 1.4426950216293334961 ;  /* 0x3fb8aa3bdc717820 */ /* 0x000fc40000400000 */
[----:B------:R-:W-:Y:S02]  /*3620*/  FMUL R207, R207, 1.4426950216293334961 ;  /* 0x3fb8aa3bcfcf7820 */ /* 0x000fe40000400000 */
[----:B------:R-:W-:Y:S01]  /*3630*/  FMUL R205, R205, 1.4426950216293334961 ;  /* 0x3fb8aa3bcdcd7820 */ /* 0x000fe20000400000 */
[C---:B------:R-:W-:Y:S01]  /*3640*/  HMMA.16816.F32.BF16 R88, R100.reuse, R78, R88 ;  /* 0x0000004e6458723c */ /* 0x040fe20000041858 */
[----:B------:R-:W-:Y:S01]  /*3650*/  MUFU.EX2 R200, R200 ;  /* 0x000000c800c87308 */ /* 0x000fe20000000800 */
[----:B------:R-:W1:Y:S07]  /*3660*/  LDSM.16.M88.4 R76, [R10+0x1000] ;  /* 0x001000000a4c783b */ /* 0x000e6e0000000200 */
[----:B------:R-:W2:Y:S01]  /*3670*/  MUFU.EX2 R121, R207 ;  /* 0x000000cf00797308 */ /* 0x000ea20000000800 */
[C---:B------:R-:W-:Y:S01]  /*3680*/  HMMA.16816.F32.BF16 R92, R100.reuse, R70, R92 ;  /* 0x00000046645c723c */ /* 0x040fe2000004185c */
[----:B------:R-:W3:Y:S06]  /*3690*/  LDSM.16.M88.4 R68, [R10+0x1800] ;  /* 0x001800000a44783b */ /* 0x000eec0000000200 */
[----:B------:R-:W-:Y:S08]  /*36a0*/  MUFU.EX2 R119, R205 ;  /* 0x000000cd00777308 */ /* 0x000ff00000000800 */
[----:B------:R-:W-:Y:S08]  /*36b0*/  MUFU.EX2 R127, R127 ;  /* 0x0000007f007f7308 */ /* 0x000ff00000000800 */
[----:B------:R-:W4:Y:S08]  /*36c0*/  MUFU.EX2 R128, R128 ;  /* 0x0000008000807308 */ /* 0x000f300000000800 */
[----:B------:R-:W-:Y:S08]  /*36d0*/  MUFU.EX2 R112, R112 ;  /* 0x0000007000707308 */ /* 0x000ff00000000800 */
[----:B------:R-:W5:Y:S01]  /*36e0*/  MUFU.EX2 R113, R113 ;  /* 0x0000007100717308 */ /* 0x000f620000000800 */
[----:B------:R-:W-:Y:S01]  /*36f0*/  FADD R137, R137, R218 ;  /* 0x000000da89897221 */ /* 0x000fe20000000000 */
[----:B------:R-:W-:Y:S01]  /*3700*/  HMMA.16816.F32.BF16 R84, R100, R74, R84 ;  /* 0x0000004a6454723c */ /* 0x000fe20000041854 */
[----:B------:R-:W-:-:S02]  /*3710*/  FADD R201, R201, -R52 ;  /* 0x80000034c9c97221 */ /* 0x000fc40000000000 */
[--C-:B------:R-:W-:Y:S02]  /*3720*/  FADD R197, R197, -R52.reuse ;  /* 0x80000034c5c57221 */ /* 0x100fe40000000000 */
[----:B------:R-:W-:Y:S02]  /*3730*/  FADD R189, R189, -R52 ;  /* 0x80000034bdbd7221 */ /* 0x000fe40000000000 */
[----:B------:R-:W-:Y:S02]  /*3740*/  FADD R214, R214, -R57 ;  /* 0x80000039d6d67221 */ /* 0x000fe40000000000 */
[----:B------:R-:W-:Y:S02]  /*3750*/  FADD R216, R216, R137 ;  /* 0x00000089d8d87221 */ /* 0x000fe40000000000 */
[--C-:B------:R-:W-:Y:S02]  /*3760*/  FADD R212, R212, -R57.reuse ;  /* 0x80000039d4d47221 */ /* 0x100fe40000000000 */
[----:B------:R-:W-:-:S02]  /*3770*/  FADD R198, R198, -R57 ;  /* 0x80000039c6c67221 */ /* 0x000fc40000000000 */
[----:B------:R-:W-:Y:S01]  /*3780*/  FADD R210, R210, -R57 ;  /* 0x80000039d2d27221 */ /* 0x000fe20000000000 */
[----:B--2---:R-:W-:Y:S02]  /*3790*/  F2FP.BF16.PACK_AB R72, R121, R200 ;  /* 0x000000c87948723e */ /* 0x004fe400000010ff */
[----:B----4-:R-:W-:Y:S02]  /*37a0*/  F2FP.BF16.PACK_AB R73, R128, R127 ;  /* 0x0000007f8049723e */ /* 0x010fe400000010ff */
[----:B------:R-:W-:Y:S02]  /*37b0*/  F2FP.BF16.PACK_AB R74, R119, R192 ;  /* 0x000000c0774a723e */ /* 0x000fe400000010ff */
[----:B-----5:R-:W-:Y:S01]  /*37c0*/  F2FP.BF16.PACK_AB R75, R113, R112 ;  /* 0x00000070714b723e */ /* 0x020fe200000010ff */
[----:B------:R-:W-:Y:S02]  /*37d0*/  FMUL R188, R201, 1.4426950216293334961 ;  /* 0x3fb8aa3bc9bc7820 */ /* 0x000fe40000400000 */
[----:B------:R-:W-:-:S02]  /*37e0*/  FMUL R117, R197, 1.4426950216293334961 ;  /* 0x3fb8aa3bc5757820 */ /* 0x000fc40000400000 */
[----:B------:R-:W-:Y:S02]  /*37f0*/  FMUL R142, R189, 1.4426950216293334961 ;  /* 0x3fb8aa3bbd8e7820 */ /* 0x000fe40000400000 */
[----:B------:R-:W-:Y:S02]  /*3800*/  FADD R139, R139, R230 ;  /* 0x000000e68b8b7221 */ /* 0x000fe40000000000 */
[----:B------:R-:W-:Y:S02]  /*3810*/  FMUL R114, R214, 1.4426950216293334961 ;  /* 0x3fb8aa3bd6727820 */ /* 0x000fe40000400000 */
[----:B------:R-:W-:Y:S02]  /*3820*/  FADD R135, R135, R216 ;  /* 0x000000d887877221 */ /* 0x000fe40000000000 */
[----:B------:R-:W-:Y:S02]  /*3830*/  FMUL R115, R212, 1.4426950216293334961 ;  /* 0x3fb8aa3bd4737820 */ /* 0x000fe40000400000 */
[----:B------:R-:W-:-:S02]  /*3840*/  FMUL R130, R198, 1.4426950216293334961 ;  /* 0x3fb8aa3bc6827820 */ /* 0x000fc40000400000 */
[----:B------:R-:W-:Y:S01]  /*3850*/  FMUL R129, R210, 1.4426950216293334961 ;  /* 0x3fb8aa3bd2817820 */ /* 0x000fe20000400000 */
[----:B0-----:R-:W-:Y:S01]  /*3860*/  HMMA.16816.F32.BF16 R88, R72, R64, R88 ;  /* 0x000000404858723c */ /* 0x001fe20000041858 */
[----:B------:R-:W-:Y:S02]  /*3870*/  FADD R226, R226, R139 ;  /* 0x0000008be2e27221 */ /* 0x000fe40000000000 */
[----:B------:R-:W-:Y:S01]  /*3880*/  FADD R208, R208, R135 ;  /* 0x00000087d0d07221 */ /* 0x000fe20000000000 */
[----:B------:R-:W-:Y:S01]  /*3890*/  MUFU.EX2 R188, R188 ;  /* 0x000000bc00bc7308 */ /* 0x000fe20000000800 */
[----:B------:R-:W-:Y:S02]  /*38a0*/  FADD R226, R141, R226 ;  /* 0x000000e28de27221 */ /* 0x000fe40000000000 */
[----:B------:R-:W-:-:S05]  /*38b0*/  FADD R133, R133, R208 ;  /* 0x000000d085857221 */ /* 0x000fca0000000000 */
[----:B------:R-:W0:Y:S01]  /*38c0*/  MUFU.EX2 R117, R117 ;  /* 0x0000007500757308 */ /* 0x000e220000000800 */
[----:B------:R-:W-:-:S07]  /*38d0*/  FADD R143, R143, R226 ;  /* 0x000000e28f8f7221 */ /* 0x000fce0000000000 */
[----:B------:R-:W-:Y:S01]  /*38e0*/  MUFU.EX2 R142, R142 ;  /* 0x0000008e008e7308 */ /* 0x000fe20000000800 */
[----:B------:R-:W-:-:S07]  /*38f0*/  FADD R204, R204, R133 ;  /* 0x00000085cccc7221 */ /* 0x000fce0000000000 */
[----:B------:R-:W-:Y:S08]  /*3900*/  MUFU.EX2 R114, R114 ;  /* 0x0000007200727308 */ /* 0x000ff00000000800 */
[----:B------:R-:W2:Y:S08]  /*3910*/  MUFU.EX2 R115, R115 ;  /* 0x0000007300737308 */ /* 0x000eb00000000800 */
[----:B------:R-:W-:Y:S08]  /*3920*/  MUFU.EX2 R130, R130 ;  /* 0x0000008200827308 */ /* 0x000ff00000000800 */
[----:B------:R-:W4:Y:S01]  /*3930*/  MUFU.EX2 R129, R129 ;  /* 0x0000008100817308 */ /* 0x000f220000000800 */
[----:B------:R-:W-:Y:S01]  /*3940*/  HMMA.16816.F32.BF16 R80, R72, R96, R80 ;  /* 0x000000604850723c */ /* 0x000fe20000041850 */
[----:B------:R-:W-:-:S06]  /*3950*/  FADD R65, R123, R204 ;  /* 0x000000cc7b417221 */ /* 0x000fcc0000000000 */
[----:B------:R-:W-:Y:S02]  /*3960*/  FADD R96, R124, R143 ;  /* 0x0000008f7c607221 */ /* 0x000fe40000000000 */
[----:B------:R-:W-:Y:S02]  /*3970*/  FADD R200, R200, R65 ;  /* 0x00000041c8c87221 */ /* 0x000fe40000000000 */
[----:B------:R-:W-:Y:S01]  /*3980*/  FADD R125, R125, R96 ;  /* 0x000000607d7d7221 */ /* 0x000fe20000000000 */
[----:B-1----:R-:W-:Y:S01]  /*3990*/  HMMA.16816.F32.BF16 R92, R72, R76, R92 ;  /* 0x0000004c485c723c */ /* 0x002fe2000004185c */
[----:B0-----:R-:W-:Y:S02]  /*39a0*/  F2FP.BF16.PACK_AB R100, R117, R188 ;  /* 0x000000bc7564723e */ /* 0x001fe400000010ff */
[----:B--2---:R-:W-:Y:S02]  /*39b0*/  F2FP.BF16.PACK_AB R101, R115, R114 ;  /* 0x000000727365723e */ /* 0x004fe400000010ff */
[----:B------:R-:W-:-:S02]  /*39c0*/  F2FP.BF16.PACK_AB R102, R111, R142 ;  /* 0x0000008e6f66723e */ /* 0x000fc400000010ff */
[----:B----4-:R-:W-:Y:S01]  /*39d0*/  F2FP.BF16.PACK_AB R103, R129, R130 ;  /* 0x000000828167723e */ /* 0x010fe200000010ff */
[----:B------:R-:W-:Y:S02]  /*39e0*/  FADD R126, R126, R125 ;  /* 0x0000007d7e7e7221 */ /* 0x000fe40000000000 */
[----:B------:R-:W-:Y:S01]  /*39f0*/  FADD R65, R121, R200 ;  /* 0x000000c879417221 */ /* 0x000fe20000000000 */
[----:B---3--:R-:W-:Y:S01]  /*3a00*/  HMMA.16816.F32.BF16 R84, R72, R68, R84 ;  /* 0x000000444854723c */ /* 0x008fe20000041854 */
[----:B------:R-:W-:Y:S01]  /*3a10*/  FADD R203, R203, -R52 ;  /* 0x80000034cbcb7221 */ /* 0x000fe20000000000 */
[----:B------:R-:W-:Y:S01]  /*3a20*/  LDSM.16.M88.4 R72, [R21+0x80] ;  /* 0x000080001548783b */ /* 0x000fe20000000200 */
[----:B------:R-:W-:Y:S02]  /*3a30*/  FADD R127, R127, R126 ;  /* 0x0000007e7f7f7221 */ /* 0x000fe40000000000 */
[----:B------:R-:W-:Y:S02]  /*3a40*/  FADD R192, R192, R65 ;  /* 0x00000041c0c07221 */ /* 0x000fe40000000000 */
[----:B------:R-:W-:Y:S01]  /*3a50*/  FADD R195, R195, -R52 ;  /* 0x80000034c3c37221 */ /* 0x000fe20000000000 */
[----:B------:R-:W-:Y:S01]  /*3a60*/  HMMA.16816.F32.BF16 R88, R100, R66, R88 ;  /* 0x000000426458723c */ /* 0x000fe20000041858 */
[----:B------:R-:W0:Y:S01]  /*3a70*/  LDSM.16.M88.4 R64, [R21+0x1080] ;  /* 0x001080001540783b */ /* 0x000e220000000200 */
[----:B------:R-:W-:-:S02]  /*3a80*/  FMUL R138, R203, 1.4426950216293334961 ;  /* 0x3fb8aa3bcb8a7820 */ /* 0x000fc40000400000 */
[----:B------:R-:W-:Y:S02]  /*3a90*/  FADD R127, R128, R127 ;  /* 0x0000007f807f7221 */ /* 0x000fe40000000000 */
[--C-:B------:R-:W-:Y:S02]  /*3aa0*/  FADD R206, R206, -R57.reuse ;  /* 0x80000039cece7221 */ /* 0x100fe40000000000 */
[----:B------:R-:W-:Y:S02]  /*3ab0*/  FADD R202, R202, -R57 ;  /* 0x80000039caca7221 */ /* 0x000fe40000000000 */
[----:B------:R-:W-:Y:S02]  /*3ac0*/  FMUL R195, R195, 1.4426950216293334961 ;  /* 0x3fb8aa3bc3c37820 */ /* 0x000fe40000400000 */
[----:B------:R-:W-:Y:S02]  /*3ad0*/  FADD R119, R119, R192 ;  /* 0x000000c077777221 */ /* 0x000fe40000000000 */
[----:B------:R-:W-:Y:S01]  /*3ae0*/  FADD R112, R112, R127 ;  /* 0x0000007f70707221 */ /* 0x000fe20000000000 */
[----:B------:R-:W-:Y:S01]  /*3af0*/  MUFU.EX2 R138, R138 ;  /* 0x0000008a008a7308 */ /* 0x000fe20000000800 */
[----:B------:R-:W-:-:S02]  /*3b00*/  FMUL R124, R206, 1.4426950216293334961 ;  /* 0x3fb8aa3bce7c7820 */ /* 0x000fc40000400000 */
[----:B------:R-:W-:Y:S02]  /*3b10*/  FMUL R123, R202, 1.4426950216293334961 ;  /* 0x3fb8aa3bca7b7820 */ /* 0x000fe40000400000 */
[--C-:B------:R-:W-:Y:S02]  /*3b20*/  FADD R196, R196, -R57.reuse ;  /* 0x80000039c4c47221 */ /* 0x100fe40000000000 */
[----:B------:R-:W-:Y:S01]  /*3b30*/  FADD R194, R194, -R57 ;  /* 0x80000039c2c27221 */ /* 0x000fe20000000000 */
[----:B------:R-:W1:Y:S01]  /*3b40*/  MUFU.EX2 R109, R195 ;  /* 0x000000c3006d7308 */ /* 0x000e620000000800 */
[----:B------:R-:W-:Y:S02]  /*3b50*/  FADD R188, R188, R119 ;  /* 0x00000077bcbc7221 */ /* 0x000fe40000000000 */
[----:B------:R-:W-:Y:S02]  /*3b60*/  FADD R113, R113, R112 ;  /* 0x0000007071717221 */ /* 0x000fe40000000000 */
[----:B------:R-:W-:-:S02]  /*3b70*/  FMUL R196, R196, 1.4426950216293334961 ;  /* 0x3fb8aa3bc4c47820 */ /* 0x000fc40000400000 */
[----:B------:R-:W-:Y:S01]  /*3b80*/  FMUL R121, R194, 1.4426950216293334961 ;  /* 0x3fb8aa3bc2797820 */ /* 0x000fe20000400000 */
[----:B------:R-:W-:Y:S01]  /*3b90*/  MUFU.EX2 R124, R124 ;  /* 0x0000007c007c7308 */ /* 0x000fe20000000800 */
[----:B------:R-:W-:Y:S02]  /*3ba0*/  FADD R117, R117, R188 ;  /* 0x000000bc75757221 */ /* 0x000fe40000000000 */
[----:B------:R-:W-:Y:S01]  /*3bb0*/  FADD R114, R114, R113 ;  /* 0x0000007172727221 */ /* 0x000fe20000000000 */
[----:B------:R-:W-:Y:S01]  /*3bc0*/  HMMA.16816.F32.BF16 R80, R100, R98, R80 ;  /* 0x000000626450723c */ /* 0x000fe20000041850 */
[----:B------:R-:W2:Y:S03]  /*3bd0*/  LDSM.16.M88.4 R96, [R21+0x880] ;  /* 0x000880001560783b */ /* 0x000ea60000000200 */
[----:B------:R-:W3:Y:S01]  /*3be0*/  MUFU.EX2 R123, R123 ;  /* 0x0000007b007b7308 */ /* 0x000ee20000000800 */
[----:B------:R-:W-:-:S03]  /*3bf0*/  FADD R142, R142, R117 ;  /* 0x000000758e8e7221 */ /* 0x000fc60000000000 */
[----:B------:R-:W-:Y:S01]  /*3c00*/  HMMA.16816.F32.BF16 R92, R100, R78, R92 ;  /* 0x0000004e645c723c */ /* 0x000fe2000004185c */
[----:B------:R-:W4:Y:S01]  /*3c10*/  LDSM.16.M88.4 R76, [R21+0x1880] ;  /* 0x00188000154c783b */ /* 0x000f220000000200 */
[----:B------:R-:W-:Y:S02]  /*3c20*/  FADD R115, R115, R114 ;  /* 0x0000007273737221 */ /* 0x000fe40000000000 */
[----:B------:R-:W-:Y:S01]  /*3c30*/  MUFU.EX2 R196, R196 ;  /* 0x000000c400c47308 */ /* 0x000fe20000000800 */
[----:B------:R-:W-:-:S03]  /*3c40*/  FADD R190, R190, -R57 ;  /* 0x80000039bebe7221 */ /* 0x000fc60000000000 */
[----:B------:R-:W-:Y:S04]  /*3c50*/  HMMA.16816.F32.BF16 R84, R100, R70, R84 ;  /* 0x000000466454723c */ /* 0x000fe80000041854 */
[----:B------:R-:W5:Y:S01]  /*3c60*/  MUFU.EX2 R121, R121 ;  /* 0x0000007900797308 */ /* 0x000f620000000800 */
[----:B------:R-:W-:Y:S02]  /*3c70*/  FADD R130, R130, R115 ;  /* 0x0000007382827221 */ /* 0x000fe40000000000 */
[----:B------:R-:W-:Y:S01]  /*3c80*/  FADD R101, R111, R142 ;  /* 0x0000008e6f657221 */ /* 0x000fe20000000000 */
[----:B-1----:R-:W-:Y:S01]  /*3c90*/  F2FP.BF16.PACK_AB R68, R109, R138 ;  /* 0x0000008a6d44723e */ /* 0x002fe200000010ff */
[----:B------:R-:W-:Y:S02]  /*3ca0*/  FMUL R190, R190, 1.4426950216293334961 ;  /* 0x3fb8aa3bbebe7820 */ /* 0x000fe40000400000 */
[----:B------:R-:W-:-:S02]  /*3cb0*/  FADD R186, R186, -R57 ;  /* 0x80000039baba7221 */ /* 0x000fc40000000000 */
[----:B------:R-:W-:Y:S02]  /*3cc0*/  FADD R138, R138, R101 ;  /* 0x000000658a8a7221 */ /* 0x000fe40000000000 */
[----:B------:R-:W-:Y:S02]  /*3cd0*/  FADD R129, R129, R130 ;  /* 0x0000008281817221 */ /* 0x000fe40000000000 */
[--C-:B------:R-:W-:Y:S01]  /*3ce0*/  FADD R140, R140, -R57.reuse ;  /* 0x800000398c8c7221 */ /* 0x100fe20000000000 */
[----:B---3--:R-:W-:Y:S01]  /*3cf0*/  F2FP.BF16.PACK_AB R69, R123, R124 ;  /* 0x0000007c7b45723e */ /* 0x008fe200000010ff */
[----:B------:R-:W-:Y:S01]  /*3d00*/  FMUL R186, R186, 1.4426950216293334961 ;  /* 0x3fb8aa3bbaba7820 */ /* 0x000fe20000400000 */
[----:B------:R-:W1:Y:S01]  /*3d10*/  MUFU.EX2 R190, R190 ;  /* 0x000000be00be7308 */ /* 0x000e620000000800 */
[----:B------:R-:W-:Y:S02]  /*3d20*/  FADD R134, R134, -R57 ;  /* 0x8000003986867221 */ /* 0x000fe40000000000 */
[----:B------:R-:W-:-:S02]  /*3d30*/  FADD R109, R109, R138 ;  /* 0x0000008a6d6d7221 */ /* 0x000fc40000000000 */
[----:B------:R-:W-:Y:S01]  /*3d40*/  FADD R124, R124, R129 ;  /* 0x000000817c7c7221 */ /* 0x000fe20000000000 */
[----:B------:R-:W-:Y:S01]  /*3d50*/  F2FP.BF16.PACK_AB R70, R107, R122 ;  /* 0x0000007a6b46723e */ /* 0x000fe200000010ff */
[----:B------:R-:W-:Y:S01]  /*3d60*/  FMUL R140, R140, 1.4426950216293334961 ;  /* 0x3fb8aa3b8c8c7820 */ /* 0x000fe20000400000 */
[----:B------:R-:W3:Y:S01]  /*3d70*/  MUFU.EX2 R113, R186 ;  /* 0x000000ba00717308 */ /* 0x000ee20000000800 */
[----:B------:R-:W-:Y:S01]  /*3d80*/  FMUL R134, R134, 1.4426950216293334961 ;  /* 0x3fb8aa3b86867820 */ /* 0x000fe20000400000 */
[----:B-----5:R-:W-:Y:S01]  /*3d90*/  F2FP.BF16.PACK_AB R71, R121, R196 ;  /* 0x000000c47947723e */ /* 0x020fe200000010ff */
[----:B------:R-:W-:Y:S01]  /*3da0*/  FADD R122, R122, R109 ;  /* 0x0000006d7a7a7221 */ /* 0x000fe20000000000 */
[----:B------:R-:W-:Y:S01]  /*3db0*/  LDSM.16.M88.4 R128, [R10+0x1080] ;  /* 0x001080000a80783b */ /* 0x000fe20000000200 */
[----:B------:R-:W-:Y:S02]  /*3dc0*/  FADD R123, R123, R124 ;  /* 0x0000007c7b7b7221 */ /* 0x000fe40000000000 */
[----:B------:R-:W-:Y:S01]  /*3dd0*/  FADD R136, R136, -R57 ;  /* 0x8000003988887221 */ /* 0x000fe20000000000 */
[----:B------:R-:W5:Y:S01]  /*3de0*/  MUFU.EX2 R63, R63 ;  /* 0x0000003f003f7308 */ /* 0x000f620000000800 */
[----:B------:R-:W-:Y:S01]  /*3df0*/  FADD R107, R107, R122 ;  /* 0x0000007a6b6b7221 */ /* 0x000fe20000000000 */
[----:B0-----:R-:W-:Y:S01]  /*3e00*/  HMMA.16816.F32.BF16 R100, R68, R64, R92 ;  /* 0x000000404464723c */ /* 0x001fe2000004185c */
[----:B------:R-:W-:Y:S01]  /*3e10*/  FADD R196, R196, R123 ;  /* 0x0000007bc4c47221 */ /* 0x000fe20000000000 */
[----:B------:R-:W-:Y:S01]  /*3e20*/  LDSM.16.M88.4 R124, [R10+0x880] ;  /* 0x000880000a7c783b */ /* 0x000fe20000000200 */
[----:B------:R-:W-:-:S03]  /*3e30*/  FADD R193, R193, -R52 ;  /* 0x80000034c1c17221 */ /* 0x000fc60000000000 */
[----:B------:R-:W-:Y:S01]  /*3e40*/  MUFU.EX2 R140, R140 ;  /* 0x0000008c008c7308 */ /* 0x000fe20000000800 */
[----:B------:R-:W-:Y:S02]  /*3e50*/  FMUL R111, R136, 1.4426950216293334961 ;  /* 0x3fb8aa3b886f7820 */ /* 0x000fe40000400000 */
[----:B------:R-:W-:-:S05]  /*3e60*/  FADD R132, R132, -R57 ;  /* 0x8000003984847221 */ /* 0x000fca0000000000 */
[----:B------:R-:W0:Y:S01]  /*3e70*/  MUFU.EX2 R115, R134 ;  /* 0x0000008600737308 */ /* 0x000e220000000800 */
[----:B------:R-:W-:Y:S02]  /*3e80*/  FADD R64, R118, R107 ;  /* 0x0000006b76407221 */ /* 0x000fe40000000000 */
[----:B------:R-:W-:Y:S02]  /*3e90*/  FADD R121, R121, R196 ;  /* 0x000000c479797221 */ /* 0x000fe40000000000 */
[----:B------:R-:W-:Y:S02]  /*3ea0*/  FMUL R55, R193, 1.4426950216293334961 ;  /* 0x3fb8aa3bc1377820 */ /* 0x000fe40000400000 */
[----:B------:R-:W-:Y:S01]  /*3eb0*/  FMUL R132, R132, 1.4426950216293334961 ;  /* 0x3fb8aa3b84847820 */ /* 0x000fe20000400000 */
[----:B------:R-:W0:Y:S01]  /*3ec0*/  MUFU.EX2 R54, R54 ;  /* 0x0000003600367308 */ /* 0x000e220000000800 */
[----:B------:R-:W-:Y:S02]  /*3ed0*/  FADD R120, R120, -R57 ;  /* 0x8000003978787221 */ /* 0x000fe40000000000 */
[----:B------:R-:W-:-:S02]  /*3ee0*/  FADD R65, R105, R64 ;  /* 0x0000004069417221 */ /* 0x000fc40000000000 */
[----:B-1----:R-:W-:-:S03]  /*3ef0*/  FADD R64, R190, R121 ;  /* 0x00000079be407221 */ /* 0x002fc60000000000 */
[----:B------:R-:W1:Y:S01]  /*3f00*/  MUFU.EX2 R111, R111 ;  /* 0x0000006f006f7308 */ /* 0x000e620000000800 */
[----:B------:R-:W-:Y:S01]  /*3f10*/  FMUL R120, R120, 1.4426950216293334961 ;  /* 0x3fb8aa3b78787820 */ /* 0x000fe20000400000 */
[C---:B---3--:R-:W-:Y:S01]  /*3f20*/  F2FP.BF16.PACK_AB R93, R113.reuse, R190 ;  /* 0x000000be715d723e */ /* 0x048fe200000010ff */
[----:B------:R-:W-:Y:S02]  /*3f30*/  FADD R116, R116, -R57 ;  /* 0x8000003974747221 */ /* 0x000fe40000000000 */
[----:B------:R-:W-:-:S03]  /*3f40*/  FADD R113, R113, R64 ;  /* 0x0000004071717221 */ /* 0x000fc60000000000 */
[----:B------:R-:W3:Y:S01]  /*3f50*/  MUFU.EX2 R55, R55 ;  /* 0x0000003700377308 */ /* 0x000ee20000000800 */
[----:B------:R-:W-:Y:S01]  /*3f60*/  FMUL R58, R56, 1.4426950216293334961 ;  /* 0x3fb8aa3b383a7820 */ /* 0x000fe20000400000 */
[----:B-----5:R-:W-:Y:S01]  /*3f70*/  F2FP.BF16.PACK_AB R94, R63, R106 ;  /* 0x0000006a3f5e723e */ /* 0x020fe200000010ff */
[----:B------:R-:W-:Y:S01]  /*3f80*/  FADD R225, R225, -R52 ;  /* 0x80000034e1e17221 */ /* 0x000fe20000000000 */
[----:B0-----:R-:W-:Y:S01]  /*3f90*/  F2FP.BF16.PACK_AB R95, R115, R140 ;  /* 0x0000008c735f723e */ /* 0x001fe200000010ff */
[----:B------:R-:W-:-:S03]  /*3fa0*/  FADD R110, R110, -R57 ;  /* 0x800000396e6e7221 */ /* 0x000fc60000000000 */
[----:B------:R-:W0:Y:S01]  /*3fb0*/  MUFU.EX2 R132, R132 ;  /* 0x0000008400847308 */ /* 0x000e220000000800 */
[----:B------:R-:W-:Y:S02]  /*3fc0*/  FADD R106, R106, R65 ;  /* 0x000000416a6a7221 */ /* 0x000fe40000000000 */
[----:B------:R-:W-:Y:S02]  /*3fd0*/  FMUL R116, R116, 1.4426950216293334961 ;  /* 0x3fb8aa3b74747820 */ /* 0x000fe40000400000 */
[----:B------:R-:W-:-:S03]  /*3fe0*/  FADD R140, R140, R113 ;  /* 0x000000718c8c7221 */ /* 0x000fc60000000000 */
[----:B------:R-:W5:Y:S01]  /*3ff0*/  MUFU.EX2 R120, R120 ;  /* 0x0000007800787308 */ /* 0x000f620000000800 */
[----:B------:R-:W-:Y:S01]  /*4000*/  FMUL R56, R225, 1.4426950216293334961 ;  /* 0x3fb8aa3be1387820 */ /* 0x000fe20000400000 */
[C---:B------:R-:W-:Y:S01]  /*4010*/  HMMA.16816.F32.BF16 R80, R68.reuse, R72, R80 ;  /* 0x000000484450723c */ /* 0x040fe20000041850 */
[----:B------:R-:W-:Y:S02]  /*4020*/  FMUL R110, R110, 1.4426950216293334961 ;  /* 0x3fb8aa3b6e6e7820 */ /* 0x000fe40000400000 */
[----:B------:R-:W-:Y:S02]  /*4030*/  FADD R65, R63, R106 ;  /* 0x0000006a3f417221 */ /* 0x000fe40000000000 */
[----:B------:R-:W-:Y:S01]  /*4040*/  FADD R227, R227, -R52 ;  /* 0x80000034e3e37221 */ /* 0x000fe20000000000 */
[----:B------:R-:W0:Y:S01]  /*4050*/  MUFU.EX2 R58, R58 ;  /* 0x0000003a003a7308 */ /* 0x000e220000000800 */
[----:B------:R-:W-:Y:S01]  /*4060*/  FADD R108, R108, -R57 ;  /* 0x800000396c6c7221 */ /* 0x000fe20000000000 */
[----:B--2---:R-:W-:Y:S01]  /*4070*/  HMMA.16816.F32.BF16 R88, R68, R96, R88 ;  /* 0x000000604458723c */ /* 0x004fe20000041858 */
[----:B------:R-:W-:-:S02]  /*4080*/  FADD R140, R115, R140 ;  /* 0x0000008c738c7221 */ /* 0x000fc40000000000 */
[----:B------:R-:W-:-:S05]  /*4090*/  FADD R104, R104, -R57 ;  /* 0x8000003968687221 */ /* 0x000fca0000000000 */
[----:B----4-:R-:W-:Y:S01]  /*40a0*/  HMMA.16816.F32.BF16 R84, R68, R76, R84 ;  /* 0x0000004c4454723c */ /* 0x010fe20000041854 */
[----:B------:R-:W2:Y:S01]  /*40b0*/  MUFU.EX2 R69, R116 ;  /* 0x0000007400457308 */ /* 0x000ea20000000800 */
[----:B------:R-:W-:Y:S02]  /*40c0*/  FADD R64, R54, R65 ;  /* 0x0000004136407221 */ /* 0x000fe40000000000 */
[----:B------:R-:W-:Y:S01]  /*40d0*/  FADD R62, R62, -R57 ;  /* 0x800000393e3e7221 */ /* 0x000fe20000000000 */
[----:B------:R-:W-:Y:S01]  /*40e0*/  F2FP.BF16.PACK_AB R92, R105, R118 ;  /* 0x00000076695c723e */ /* 0x000fe200000010ff */
[----:B------:R-:W-:Y:S01]  /*40f0*/  FMUL R227, R227, 1.4426950216293334961 ;  /* 0x3fb8aa3be3e37820 */ /* 0x000fe20000400000 */
[----:B------:R-:W-:Y:S01]  /*4100*/  LDSM.16.M88.4 R112, [R10+0x1880] ;  /* 0x001880000a70783b */ /* 0x000fe20000000200 */
[----:B------:R-:W-:Y:S01]  /*4110*/  FMUL R108, R108, 1.4426950216293334961 ;  /* 0x3fb8aa3b6c6c7820 */ /* 0x000fe20000400000 */
[----:B------:R-:W4:Y:S01]  /*4120*/  MUFU.EX2 R56, R56 ;  /* 0x0000003800387308 */ /* 0x000f220000000800 */
[----:B-1----:R-:W-:-:S02]  /*4130*/  FADD R65, R111, R140 ;  /* 0x0000008c6f417221 */ /* 0x002fc40000000000 */
[----:B------:R-:W-:Y:S02]  /*4140*/  FMUL R104, R104, 1.4426950216293334961 ;  /* 0x3fb8aa3b68687820 */ /* 0x000fe40000400000 */
[----:B---3--:R-:W-:-:S03]  /*4150*/  FADD R64, R55, R64 ;  /* 0x0000004037407221 */ /* 0x008fc60000000000 */
[----:B------:R-:W1:Y:S01]  /*4160*/  MUFU.EX2 R110, R110 ;  /* 0x0000006e006e7308 */ /* 0x000e620000000800 */
[----:B0-----:R-:W-:Y:S02]  /*4170*/  FADD R65, R132, R65 ;  /* 0x0000004184417221 */ /* 0x001fe40000000000 */
[----:B------:R-:W-:-:S05]  /*4180*/  FADD R77, R53, R64 ;  /* 0x00000040354d7221 */ /* 0x000fca0000000000 */
[----:B------:R-:W0:Y:S01]  /*4190*/  MUFU.EX2 R29, R227 ;  /* 0x000000e3001d7308 */ /* 0x000e220000000800 */
[----:B------:R-:W-:Y:S02]  /*41a0*/  FMUL R62, R62, 1.4426950216293334961 ;  /* 0x3fb8aa3b3e3e7820 */ /* 0x000fe40000400000 */
[----:B-----5:R-:W-:-:S05]  /*41b0*/  FADD R64, R120, R65 ;  /* 0x0000004178407221 */ /* 0x020fca0000000000 */
[----:B------:R-:W3:Y:S01]  /*41c0*/  MUFU.EX2 R63, R108 ;  /* 0x0000006c003f7308 */ /* 0x000ee20000000800 */
[----:B------:R-:W-:Y:S02]  /*41d0*/  FADD R77, R58, R77 ;  /* 0x0000004d3a4d7221 */ /* 0x000fe40000000000 */
[----:B--2---:R-:W-:-:S05]  /*41e0*/  FADD R65, R69, R64 ;  /* 0x0000004045417221 */ /* 0x004fca0000000000 */
[----:B------:R-:W2:Y:S08]  /*41f0*/  MUFU.EX2 R28, R28 ;  /* 0x0000001c001c7308 */ /* 0x000eb00000000800 */
[----:B------:R-:W5:Y:S01]  /*4200*/  MUFU.EX2 R104, R104 ;  /* 0x0000006800687308 */ /* 0x000f620000000800 */
[----:B----4-:R-:W-:Y:S02]  /*4210*/  FADD R64, R56, R77 ;  /* 0x0000004d38407221 */ /* 0x010fe40000000000 */
[----:B-1----:R-:W-:-:S05]  /*4220*/  FADD R68, R110, R65 ;  /* 0x000000416e447221 */ /* 0x002fca0000000000 */
[----:B------:R-:W1:Y:S01]  /*4230*/  MUFU.EX2 R61, R61 ;  /* 0x0000003d003d7308 */ /* 0x000e620000000800 */
[C---:B------:R-:W-:Y:S07]  /*4240*/  HMMA.16816.F32.BF16 R100, R92.reuse, R66, R100 ;  /* 0x000000425c64723c */ /* 0x040fee0000041864 */
[----:B------:R1:W4:Y:S01]  /*4250*/  MUFU.EX2 R71, R62 ;  /* 0x0000003e00477308 */ /* 0x0003220000000800 */
[----:B0-----:R-:W-:Y:S02]  /*4260*/  FADD R65, R29, R64 ;  /* 0x000000401d417221 */ /* 0x001fe40000000000 */
[----:B---3--:R-:W-:Y:S01]  /*4270*/  FADD R67, R63, R68 ;  /* 0x000000443f437221 */ /* 0x008fe20000000000 */
[----:B------:R-:W-:Y:S01]  /*4280*/  HMMA.16816.F32.BF16 R80, R92, R74, R80 ;  /* 0x0000004a5c50723c */ /* 0x000fe20000041850 */
[----:B------:R-:W-:Y:S01]  /*4290*/  LDSM.16.M88.4 R72, [R10+0x80] ;  /* 0x000080000a48783b */ /* 0x000fe20000000200 */
[----:B--2---:R-:W-:-:S02]  /*42a0*/  FADD R64, R28, R65 ;  /* 0x000000411c407221 */ /* 0x004fc40000000000 */
[----:B-----5:R-:W-:Y:S02]  /*42b0*/  FADD R66, R104, R67 ;  /* 0x0000004368427221 */ /* 0x020fe40000000000 */
[----:B-1----:R-:W-:Y:S02]  /*42c0*/  FADD R62, R61, R64 ;  /* 0x000000403d3e7221 */ /* 0x002fe40000000000 */
[C---:B------:R-:W-:Y:S01]  /*42d0*/  HMMA.16816.F32.BF16 R84, R92.reuse, R78, R84 ;  /* 0x0000004e5c54723c */ /* 0x040fe20000041854 */
[----:B----4-:R-:W-:Y:S02]  /*42e0*/  FADD R68, R71, R66 ;  /* 0x0000004247447221 */ /* 0x010fe40000000000 */
[----:B------:R-:W0:Y:S04]  /*42f0*/  SHFL.BFLY PT, R77, R62, 0x2, 0x1f ;  /* 0x0c401f003e4d7f89 */ /* 0x000e2800000e0000 */
[----:B------:R-:W1:Y:S01]  /*4300*/  SHFL.BFLY PT, R79, R68, 0x2, 0x1f ;  /* 0x0c401f00444f7f89 */ /* 0x000e6200000e0000 */
[----:B------:R-:W-:Y:S01]  /*4310*/  HMMA.16816.F32.BF16 R88, R92, R98, R88 ;  /* 0x000000625c58723c */ /* 0x000fe20000041858 */
[----:B------:R-:W-:-:S02]  /*4320*/  F2FP.BF16.PACK_AB R64, R55, R54 ;  /* 0x000000363740723e */ /* 0x000fc400000010ff */
[----:B------:R-:W-:Y:S02]  /*4330*/  F2FP.BF16.PACK_AB R65, R132, R111 ;  /* 0x0000006f8441723e */ /* 0x000fe400000010ff */
[----:B------:R-:W-:Y:S02]  /*4340*/  F2FP.BF16.PACK_AB R66, R58, R53 ;  /* 0x000000353a42723e */ /* 0x000fe400000010ff */
[----:B------:R-:W-:Y:S01]  /*4350*/  F2FP.BF16.PACK_AB R67, R69, R120 ;  /* 0x000000784543723e */ /* 0x000fe200000010ff */
[----:B0-----:R-:W-:Y:S02]  /*4360*/  FADD R77, R62, R77 ;  /* 0x0000004d3e4d7221 */ /* 0x001fe40000000000 */
[----:B-1----:R-:W-:-:S03]  /*4370*/  FADD R79, R68, R79 ;  /* 0x0000004f444f7221 */ /* 0x002fc60000000000 */
[----:B------:R-:W0:Y:S01]  /*4380*/  SHFL.BFLY PT, R54, R77, 0x1, 0x1f ;  /* 0x0c201f004d367f89 */ /* 0x000e2200000e0000 */
[C---:B------:R-:W-:Y:S03]  /*4390*/  HMMA.16816.F32.BF16 R80, R64.reuse, R72, R80 ;  /* 0x000000484050723c */ /* 0x040fe60000041850 */
[----:B------:R-:W1:Y:S07]  /*43a0*/  SHFL.BFLY PT, R58, R79, 0x1, 0x1f ;  /* 0x0c201f004f3a7f89 */ /* 0x000e6e00000e0000 */
[----:B------:R-:W-:Y:S01]  /*43b0*/  HMMA.16816.F32.BF16 R88, R64, R124, R88 ;  /* 0x0000007c4058723c */ /* 0x000fe20000041858 */
[----:B------:R-:W-:-:S07]  /*43c0*/  UIADD3 UR4, UR4, 0x80, URZ ;  /* 0x0000008004047890 */ /* 0x000fce000fffe03f */
[C---:B------:R-:W-:Y:S08]  /*43d0*/  HMMA.16816.F32.BF16 R100, R64.reuse, R128, R100 ;  /* 0x000000804064723c */ /* 0x040ff00000041864 */
[----:B------:R-:W-:Y:S01]  /*43e0*/  HMMA.16816.F32.BF16 R84, R64, R112, R84 ;  /* 0x000000704054723c */ /* 0x000fe20000041854 */
[----:B------:R-:W-:-:S06]  /*43f0*/  ISETP.LE.AND P0, PT, R11, UR4, PT ;  /* 0x000000040b007c0c */ /* 0x000fcc000bf03270 */
[----:B------:R-:W-:Y:S02]  /*4400*/  F2FP.BF16.PACK_AB R64, R29, R56 ;  /* 0x000000381d40723e */ /* 0x000fe400000010ff */
[----:B------:R-:W-:Y:S02]  /*4410*/  F2FP.BF16.PACK_AB R65, R63, R110 ;  /* 0x0000006e3f41723e */ /* 0x000fe400000010ff */
[----:B------:R-:W-:Y:S02]  /*4420*/  F2FP.BF16.PACK_AB R66, R61, R28 ;  /* 0x0000001c3d42723e */ /* 0x000fe400000010ff */
[----:B------:R-:W-:Y:S01]  /*4430*/  F2FP.BF16.PACK_AB R67, R71, R104 ;  /* 0x000000684743723e */ /* 0x000fe200000010ff */
[----:B------:R-:W-:Y:S02]  /*4440*/  IMAD.MOV.U32 R28, RZ, RZ, 0x80 ;  /* 0x00000080ff1c7424 */ /* 0x000fe400078e00ff */
[----:B0-----:R-:W-:Y:S02]  /*4450*/  FADD R54, R77, R54 ;  /* 0x000000364d367221 */ /* 0x001fe40000000000 */
[----:B-1----:R-:W-:-:S02]  /*4460*/  FADD R58, R79, R58 ;  /* 0x0000003a4f3a7221 */ /* 0x002fc40000000000 */
[----:B------:R-:W-:Y:S01]  /*4470*/  HMMA.16816.F32.BF16 R72, R64, R74, R80 ;  /* 0x0000004a4048723c */ /* 0x000fe20000041850 */
[C---:B------:R-:W-:Y:S02]  /*4480*/  IMAD R9, R28.reuse, c[0x0][0x1b4], R9 ;  /* 0x00006d001c097a24 */ /* 0x040fe400078e0209 */
[----:B------:R-:W-:Y:S01]  /*4490*/  IMAD R20, R28, c[0x0][0x1a4], R20 ;  /* 0x000069001c147a24 */ /* 0x000fe200078e0214 */
[----:B------:R-:W-:Y:S01]  /*44a0*/  MOV R28, R57 ;  /* 0x00000039001c7202 */ /* 0x000fe20000000f00 */
[----:B------:R-:W-:-:S03]  /*44b0*/  FFMA R12, R59, R12, R54 ;  /* 0x0000000c3b0c7223 */ /* 0x000fc60000000036 */
[----:B------:R-:W-:Y:S01]  /*44c0*/  HMMA.16816.F32.BF16 R124, R64, R126, R88 ;  /* 0x0000007e407c723c */ /* 0x000fe20000041858 */
[----:B------:R-:W-:Y:S02]  /*44d0*/  FFMA R27, R60, R27, R58 ;  /* 0x0000001b3c1b7223 */ /* 0x000fe4000000003a */
[----:B------:R-:W-:-:S05]  /*44e0*/  IMAD.MOV.U32 R29, RZ, RZ, R52 ;  /* 0x000000ffff1d7224 */ /* 0x000fca00078e0034 */
[C---:B------:R-:W-:Y:S08]  /*44f0*/  HMMA.16816.F32.BF16 R128, R64.reuse, R130, R100 ;  /* 0x000000824080723c */ /* 0x040ff00000041864 */
[----:B------:R-:W-:Y:S01]  /*4500*/  HMMA.16816.F32.BF16 R112, R64, R114, R84 ;  /* 0x000000724070723c */ /* 0x000fe20000041854 */
[----:B------:R-:W-:Y:S01]  /*4510*/  @P0 CALL.REL.NOINC `(.L_x_0) ;  /* 0x0000001000000944 */ /* 0x000fe20003c00000 */
[----:B------:R-:W-:Y:S06]  /*4520*/  BRA `(.L_x_1) ;  /* 0xffffc8b000007947 */ /* 0x000fec000383ffff */
.L_x_0:
[----:B------:R-:W-:-:S03]  /*4530*/  NOP ;  /* 0x0000000000007918 */ /* 0x000fc60000000000 */
[----:B------:R-:W-:Y:S01]  /*4540*/  LOP3.LUT R8, R0, 0x1c, RZ, 0xc0, !PT ;  /* 0x0000001c00087812 */ /* 0x000fe200078ec0ff */
[----:B------:R-:W-:Y:S01]  /*4550*/  IMAD R21, R2, c[0x0][0x1c0], RZ ;  /* 0x0000700002157a24 */ /* 0x000fe200078e02ff */
[----:B------:R-:W-:Y:S01]  /*4560*/  BAR.SYNC.DEFER_BLOCKING 0x0 ;  /* 0x0000000000007b1d */ /* 0x000fe20000010000 */
[----:B------:R-:W-:Y:S01]  /*4570*/  IMAD R23, R3, c[0x0][0x1c4], RZ ;  /* 0x0000710003177a24 */ /* 0x000fe200078e02ff */
[C---:B------:R-:W-:Y:S01]  /*4580*/  FSETP.GT.AND P1, PT, |R27|.reuse, 8.50705917302346158658e+37, PT ;  /* 0x7e8000001b00780b */ /* 0x040fe20003f24200 */
[----:B------:R-:W-:Y:S01]  /*4590*/  IMAD.SHL.U32 R10, R8, 0x2, RZ ;  /* 0x00000002080a7824 */ /* 0x000fe200078e00ff */
[----:B------:R-:W-:Y:S01]  /*45a0*/  FSETP.GEU.AND P0, PT, R27, 1.175494350822287508e-38, PT ;  /* 0x008000001b00780b */ /* 0x000fe20003f0e000 */
[----:B------:R-:W-:Y:S01]  /*45b0*/  IMAD.SHL.U32 R8, R21, 0x2, RZ ;  /* 0x0000000215087824 */ /* 0x000fe200078e00ff */
[----:B------:R-:W-:Y:S01]  /*45c0*/  FSETP.GEU.AND P4, PT, |R27|, 1.175494350822287508e-38, PT ;  /* 0x008000001b00780b */ /* 0x000fe20003f8e200 */
[----:B------:R-:W-:Y:S01]  /*45d0*/  IMAD.SHL.U32 R9, R23, 0x2, RZ ;  /* 0x0000000217097824 */ /* 0x000fe200078e00ff */
[----:B------:R-:W-:Y:S01]  /*45e0*/  LOP3.LUT R10, R10, 0x260, R15, 0x78, !PT ;  /* 0x000002600a0a7812 */ /* 0x000fe200078e780f */
[----:B------:R-:W-:Y:S01]  /*45f0*/  IMAD.MOV.U32 R11, RZ, RZ, R12 ;  /* 0x000000ffff0b7224 */ /* 0x000fe200078e000c */
[----:B------:R-:W-:Y:S01]  /*4600*/  LOP3.LUT R7, R7, 0x78, RZ, 0xc0, !PT ;  /* 0x0000007807077812 */ /* 0x000fe200078ec0ff */
[----:B------:R-:W-:Y:S01]  /*4610*/  IMAD.HI R21, R21, 0x2, RZ ;  /* 0x0000000215157827 */ /* 0x000fe200078e02ff */
[----:B------:R-:W-:-:S02]  /*4620*/  IADD3 R30, P2, P3, R9, c[0x0][0x178], R8 ;  /* 0x00005e00091e7a10 */ /* 0x000fc40007b5e008 */
[----:B------:R-:W-:Y:S01]  /*4630*/  FSETP.GT.AND P6, PT, |R11|, 8.50705917302346158658e+37, PT ;  /* 0x7e8000000b00780b */ /* 0x000fe20003fc4200 */
[----:B------:R-:W-:Y:S01]  /*4640*/  FMUL R8, R27, 8388608 ;  /* 0x4b0000001b087820 */ /* 0x000fe20000400000 */
[----:B------:R-:W-:Y:S01]  /*4650*/  SHF.R.U32.HI R9, RZ, 0x1, R6 ;  /* 0x00000001ff097819 */ /* 0x000fe20000011606 */
[----:B------:R-:W-:Y:S01]  /*4660*/  @P1 FMUL R115, R115, 0.25 ;  /* 0x3e80000073731820 */ /* 0x000fe20000400000 */
[----:B------:R-:W-:Y:S01]  /*4670*/  SHF.L.U32 R6, R0, 0x7, RZ ;  /* 0x0000000700067819 */ /* 0x000fe200000006ff */
[----:B------:R-:W-:Y:S01]  /*4680*/  @P1 FMUL R114, R114, 0.25 ;  /* 0x3e80000072721820 */ /* 0x000fe20000400000 */
[----:B------:R-:W-:Y:S01]  /*4690*/  FSETP.GEU.AND P5, PT, |R11|, 1.175494350822287508e-38, PT ;  /* 0x008000000b00780b */ /* 0x000fe20003fae200 */
[----:B------:R-:W-:Y:S01]  /*46a0*/  @P1 FMUL R131, R131, 0.25 ;  /* 0x3e80000083831820 */ /* 0x000fe20000400000 */
[----:B------:R-:W-:Y:S01]  /*46b0*/  LOP3.LUT R12, R9, 0x1f8, R14, 0x78, !PT ;  /* 0x000001f8090c7812 */ /* 0x000fe200078e780e */
[----:B------:R-:W-:Y:S01]  /*46c0*/  @P1 FMUL R130, R130, 0.25 ;  /* 0x3e80000082821820 */ /* 0x000fe20000400000 */
[----:B------:R-:W-:Y:S01]  /*46d0*/  LOP3.LUT R9, R6, 0x600, RZ, 0xc0, !PT ;  /* 0x0000060006097812 */ /* 0x000fe200078ec0ff */
[----:B------:R-:W-:Y:S01]  /*46e0*/  FMUL R6, R11, 8388608 ;  /* 0x4b0000000b067820 */ /* 0x000fe20000400000 */
[----:B------:R-:W-:Y:S01]  /*46f0*/  FSEL R33, R8, R27, !P0 ;  /* 0x0000001b08217208 */ /* 0x000fe20004000000 */
[----:B------:R-:W-:Y:S01]  /*4700*/  @P1 FMUL R127, R127, 0.25 ;  /* 0x3e8000007f7f1820 */ /* 0x000fe20000400000 */
[----:B------:R-:W-:Y:S01]  /*4710*/  LOP3.LUT R14, R14, 0x38, RZ, 0xc0, !PT ;  /* 0x000000380e0e7812 */ /* 0x000fe200078ec0ff */
[----:B------:R-:W-:-:S02]  /*4720*/  @P1 FMUL R126, R126, 0.25 ;  /* 0x3e8000007e7e1820 */ /* 0x000fc40000400000 */
[----:B------:R-:W-:Y:S02]  /*4730*/  @P1 FMUL R75, R75, 0.25 ;  /* 0x3e8000004b4b1820 */ /* 0x000fe40000400000 */
[----:B------:R-:W-:Y:S02]  /*4740*/  @P1 FMUL R27, R27, 0.25 ;  /* 0x3e8000001b1b1820 */ /* 0x000fe40000400000 */
[----:B------:R-:W-:Y:S01]  /*4750*/  @P1 FMUL R74, R74, 0.25 ;  /* 0x3e8000004a4a1820 */ /* 0x000fe20000400000 */
[----:B------:R-:W-:Y:S01]  /*4760*/  FSETP.GEU.AND P1, PT, R11, 1.175494350822287508e-38, PT ;  /* 0x008000000b00780b */ /* 0x000fe20003f2e000 */
[----:B------:R-:W-:Y:S02]  /*4770*/  @!P4 FMUL R27, R27, 16777216 ;  /* 0x4b8000001b1bc820 */ /* 0x000fe40000400000 */
[----:B------:R-:W-:Y:S01]  /*4780*/  @P6 FMUL R112, R112, 0.25 ;  /* 0x3e80000070706820 */ /* 0x000fe20000400000 */
[----:B------:R-:W-:Y:S01]  /*4790*/  FSEL R31, R6, R11, !P1 ;  /* 0x0000000b061f7208 */ /* 0x000fe20004800000 */
[----:B------:R-:W-:Y:S01]  /*47a0*/  @P6 FMUL R11, R11, 0.25 ;  /* 0x3e8000000b0b6820 */ /* 0x000fe20000400000 */
[----:B------:R-:W-:Y:S01]  /*47b0*/  MUFU.RCP R6, R27 ;  /* 0x0000001b00067308 */ /* 0x000fe20000001000 */
[----:B------:R-:W-:-:S02]  /*47c0*/  @P6 FMUL R128, R128, 0.25 ;  /* 0x3e80000080806820 */ /* 0x000fc40000400000 */
[----:B------:R-:W-:Y:S02]  /*47d0*/  @!P5 FMUL R11, R11, 16777216 ;  /* 0x4b8000000b0bd820 */ /* 0x000fe40000400000 */
[----:B------:R-:W-:Y:S02]  /*47e0*/  @P6 FMUL R124, R124, 0.25 ;  /* 0x3e8000007c7c6820 */ /* 0x000fe40000400000 */
[----:B------:R-:W-:Y:S01]  /*47f0*/  @P6 FMUL R72, R72, 0.25 ;  /* 0x3e80000048486820 */ /* 0x000fe20000400000 */
[----:B------:R-:W0:Y:S01]  /*4800*/  MUFU.RCP R8, R11 ;  /* 0x0000000b00087308 */ /* 0x000e220000001000 */
[----:B------:R-:W-:Y:S02]  /*4810*/  @!P5 FMUL R112, R112, 16777216 ;  /* 0x4b8000007070d820 */ /* 0x000fe40000400000 */
[----:B------:R-:W-:Y:S02]  /*4820*/  @!P5 FMUL R128, R128, 16777216 ;  /* 0x4b8000008080d820 */ /* 0x000fe40000400000 */
[----:B------:R-:W-:-:S02]  /*4830*/  @!P5 FMUL R124, R124, 16777216 ;  /* 0x4b8000007c7cd820 */ /* 0x000fc40000400000 */
[----:B------:R-:W-:Y:S02]  /*4840*/  @!P5 FMUL R72, R72, 16777216 ;  /* 0x4b8000004848d820 */ /* 0x000fe40000400000 */
[----:B------:R-:W-:Y:S02]  /*4850*/  @P6 FMUL R113, R113, 0.25 ;  /* 0x3e80000071716820 */ /* 0x000fe40000400000 */
[----:B------:R-:W-:Y:S02]  /*4860*/  @P6 FMUL R129, R129, 0.25 ;  /* 0x3e80000081816820 */ /* 0x000fe40000400000 */
[----:B------:R-:W-:Y:S02]  /*4870*/  IMAD R28, R13, 0x4, R10 ;  /* 0x000000040d1c7824 */ /* 0x000fe400078e020a */
[----:B------:R-:W-:Y:S02]  /*4880*/  @P6 FMUL R125, R125, 0.25 ;  /* 0x3e8000007d7d6820 */ /* 0x000fe40000400000 */
[----:B------:R-:W-:-:S02]  /*4890*/  @P6 FMUL R73, R73, 0.25 ;  /* 0x3e80000049496820 */ /* 0x000fc40000400000 */
[----:B------:R-:W-:Y:S02]  /*48a0*/  @!P4 FMUL R115, R115, 16777216 ;  /* 0x4b8000007373c820 */ /* 0x000fe40000400000 */
[----:B------:R-:W-:Y:S02]  /*48b0*/  @!P4 FMUL R114, R114, 16777216 ;  /* 0x4b8000007272c820 */ /* 0x000fe40000400000 */
[----:B------:R-:W-:Y:S02]  /*48c0*/  @!P4 FMUL R131, R131, 16777216 ;  /* 0x4b8000008383c820 */ /* 0x000fe40000400000 */
[----:B------:R-:W-:Y:S02]  /*48d0*/  @!P4 FMUL R130, R130, 16777216 ;  /* 0x4b8000008282c820 */ /* 0x000fe40000400000 */
[----:B------:R-:W-:Y:S02]  /*48e0*/  @!P4 FMUL R127, R127, 16777216 ;  /* 0x4b8000007f7fc820 */ /* 0x000fe40000400000 */
[----:B------:R-:W-:-:S02]  /*48f0*/  @!P4 FMUL R126, R126, 16777216 ;  /* 0x4b8000007e7ec820 */ /* 0x000fc40000400000 */
[----:B------:R-:W-:Y:S02]  /*4900*/  @!P4 FMUL R75, R75, 16777216 ;  /* 0x4b8000004b4bc820 */ /* 0x000fe40000400000 */
[----:B------:R-:W-:Y:S01]  /*4910*/  @!P4 FMUL R74, R74, 16777216 ;  /* 0x4b8000004a4ac820 */ /* 0x000fe20000400000 */
[----:B------:R-:W-:Y:S01]  /*4920*/  LOP3.LUT P4, RZ, R0, 0xe0, RZ, 0xc0, !PT ;  /* 0x000000e000ff7812 */ /* 0x000fe2000788c0ff */
[C---:B0-----:R-:W-:Y:S02]  /*4930*/  FMUL R10, R8.reuse, R112 ;  /* 0x00000070080a7220 */ /* 0x041fe40000400000 */
[C---:B------:R-:W-:Y:S02]  /*4940*/  FMUL R13, R8.reuse, R128 ;  /* 0x00000080080d7220 */ /* 0x040fe40000400000 */
[C---:B------:R-:W-:Y:S02]  /*4950*/  FMUL R18, R8.reuse, R124 ;  /* 0x0000007c08127220 */ /* 0x040fe40000400000 */
[----:B------:R-:W-:Y:S01]  /*4960*/  FMUL R19, R8, R72 ;  /* 0x0000004808137220 */ /* 0x000fe20000400000 */
[----:B------:R-:W-:Y:S01]  /*4970*/  F2FP.BF16.PACK_AB R25, R10, R13 ;  /* 0x0000000d0a19723e */ /* 0x000fe200000010ff */
[----:B------:R-:W-:-:S02]  /*4980*/  @!P5 FMUL R113, R113, 16777216 ;  /* 0x4b8000007171d820 */ /* 0x000fc40000400000 */
[----:B------:R-:W-:Y:S01]  /*4990*/  @!P5 FMUL R129, R129, 16777216 ;  /* 0x4b8000008181d820 */ /* 0x000fe20000400000 */
[----:B------:R-:W-:Y:S01]  /*49a0*/  F2FP.BF16.PACK_AB R24, R18, R19 ;  /* 0x000000131218723e */ /* 0x000fe200000010ff */
[----:B------:R-:W-:Y:S02]  /*49b0*/  IMAD.IADD R29, R9, 0x1, R12 ;  /* 0x00000001091d7824 */ /* 0x000fe400078e020c */
[----:B------:R-:W-:Y:S02]  /*49c0*/  @!P5 FMUL R125, R125, 16777216 ;  /* 0x4b8000007d7dd820 */ /* 0x000fe40000400000 */
[----:B------:R-:W-:Y:S01]  /*49d0*/  @!P5 FMUL R73, R73, 16777216 ;  /* 0x4b8000004949d820 */ /* 0x000fe20000400000 */
[----:B------:R-:W-:Y:S01]  /*49e0*/  STS.64 [R28], R24 ;  /* 0x000000181c007388 */ /* 0x000fe20000000a00 */
[C---:B------:R-:W-:Y:S02]  /*49f0*/  FMUL R11, R6.reuse, R115 ;  /* 0x00000073060b7220 */ /* 0x040fe40000400000 */
[----:B------:R-:W-:-:S02]  /*4a00*/  FMUL R9, R6, R114 ;  /* 0x0000007206097220 */ /* 0x000fc40000400000 */
[C---:B------:R-:W-:Y:S02]  /*4a10*/  FMUL R12, R6.reuse, R131 ;  /* 0x00000083060c7220 */ /* 0x040fe40000400000 */
[C---:B------:R-:W-:Y:S02]  /*4a20*/  FMUL R16, R6.reuse, R130 ;  /* 0x0000008206107220 */ /* 0x040fe40000400000 */
[C---:B------:R-:W-:Y:S02]  /*4a30*/  FMUL R15, R6.reuse, R127 ;  /* 0x0000007f060f7220 */ /* 0x040fe40000400000 */
[C---:B------:R-:W-:Y:S02]  /*4a40*/  FMUL R17, R6.reuse, R126 ;  /* 0x0000007e06117220 */ /* 0x040fe40000400000 */
[C---:B------:R-:W-:Y:S02]  /*4a50*/  FMUL R20, R6.reuse, R75 ;  /* 0x0000004b06147220 */ /* 0x040fe40000400000 */
[----:B------:R-:W-:Y:S01]  /*4a60*/  FMUL R22, R6, R74 ;  /* 0x0000004a06167220 */ /* 0x000fe20000400000 */
[----:B------:R-:W-:Y:S01]  /*4a70*/  IADD3 R6, R31, -0x3f3504f3, RZ ;  /* 0xc0cafb0d1f067810 */ /* 0x000fe20007ffe0ff */
[----:B------:R-:W-:-:S02]  /*4a80*/  FMUL R10, R8, R113 ;  /* 0x00000071080a7220 */ /* 0x000fc40000400000 */
[----:B------:R-:W-:Y:S01]  /*4a90*/  FMUL R13, R8, R129 ;  /* 0x00000081080d7220 */ /* 0x000fe20000400000 */
[----:B------:R-:W-:Y:S01]  /*4aa0*/  LOP3.LUT R6, R6, 0xff800000, RZ, 0xc0, !PT ;  /* 0xff80000006067812 */ /* 0x000fe200078ec0ff */
[C---:B------:R-:W-:Y:S02]  /*4ab0*/  FMUL R18, R8.reuse, R125 ;  /* 0x0000007d08127220 */ /* 0x040fe40000400000 */
[----:B------:R-:W-:Y:S01]  /*4ac0*/  FMUL R19, R8, R73 ;  /* 0x0000004908137220 */ /* 0x000fe20000400000 */
[----:B------:R-:W-:Y:S02]  /*4ad0*/  IADD3 R8, R33, -0x3f3504f3, RZ ;  /* 0xc0cafb0d21087810 */ /* 0x000fe40007ffe0ff */
[----:B------:R-:W-:Y:S02]  /*4ae0*/  F2FP.BF16.PACK_AB R27, R10, R13 ;  /* 0x0000000d0a1b723e */ /* 0x000fe400000010ff */
[----:B------:R-:W-:Y:S01]  /*4af0*/  LOP3.LUT R10, R8, 0xff800000, RZ, 0xc0, !PT ;  /* 0xff800000080a7812 */ /* 0x000fe200078ec0ff */
[----:B------:R-:W-:Y:S01]  /*4b00*/  IMAD.IADD R8, R31, 0x1, -R6 ;  /* 0x000000011f087824 */ /* 0x000fe200078e0a06 */
[----:B------:R-:W-:-:S02]  /*4b10*/  F2FP.BF16.PACK_AB R26, R18, R19 ;  /* 0x00000013121a723e */ /* 0x000fc400000010ff */
[----:B------:R-:W-:Y:S01]  /*4b20*/  F2FP.BF16.PACK_AB R19, R9, R16 ;  /* 0x000000100913723e */ /* 0x000fe200000010ff */
[----:B------:R-:W-:Y:S01]  /*4b30*/  IMAD.IADD R9, R33, 0x1, -R10 ;  /* 0x0000000121097824 */ /* 0x000fe200078e0a0a */
[----:B------:R-:W-:Y:S01]  /*4b40*/  F2FP.BF16.PACK_AB R18, R17, R22 ;  /* 0x000000161112723e */ /* 0x000fe200000010ff */
[----:B------:R-:W-:Y:S01]  /*4b50*/  FADD R8, R8, -1 ;  /* 0xbf80000008087421 */ /* 0x000fe20000000000 */
[----:B------:R-:W-:Y:S01]  /*4b60*/  F2FP.BF16.PACK_AB R17, R11, R12 ;  /* 0x0000000c0b11723e */ /* 0x000fe200000010ff */
[----:B------:R-:W-:Y:S01]  /*4b70*/  STS.64 [R28+0x100], R26 ;  /* 0x0001001a1c007388 */ /* 0x000fe20000000a00 */
[----:B------:R-:W-:Y:S01]  /*4b80*/  LOP3.LUT R22, R28, 0x40, RZ, 0x3c, !PT ;  /* 0x000000401c167812 */ /* 0x000fe200078e3cff */
[----:B------:R-:W-:Y:S01]  /*4b90*/  FADD R12, R9, -1 ;  /* 0xbf800000090c7421 */ /* 0x000fe20000000000 */
[----:B------:R-:W-:Y:S01]  /*4ba0*/  F2FP.BF16.PACK_AB R16, R15, R20 ;  /* 0x000000140f10723e */ /* 0x000fe200000010ff */
[----:B------:R-:W-:Y:S01]  /*4bb0*/  IMAD.SHL.U32 R20, R0, 0x4, RZ ;  /* 0x0000000400147824 */ /* 0x000fe200078e00ff */
[----:B------:R-:W-:Y:S01]  /*4bc0*/  MOV R11, 0x3dc6b27f ;  /* 0x3dc6b27f000b7802 */ /* 0x000fe20000000f00 */
[----:B------:R-:W-:Y:S01]  /*4bd0*/  STS.64 [R22+0x400], R18 ;  /* 0x0004001216007388 */ /* 0x000fe20000000a00 */
[----:B------:R-:W-:Y:S01]  /*4be0*/  SHF.R.U32.HI R15, RZ, 0x1, R0 ;  /* 0x00000001ff0f7819 */ /* 0x000fe20000011600 */
[----:B------:R-:W-:Y:S01]  /*4bf0*/  IMAD.HI R0, R23, 0x2, RZ ;  /* 0x0000000217007827 */ /* 0x000fe200078e02ff */
[----:B------:R-:W-:Y:S01]  /*4c00*/  LOP3.LUT R20, R20, 0x40, RZ, 0xc0, !PT ;  /* 0x0000004014147812 */ /* 0x000fe200078ec0ff */
[----:B------:R0:W-:Y:S02]  /*4c10*/  STS.64 [R22+0x500], R16 ;  /* 0x0005001016007388 */ /* 0x0001e40000000a00 */
[----:B------:R-:W-:-:S02]  /*4c20*/  FFMA.FTZ R9, R8, R11, -0.16845393180847167969 ;  /* 0xbe2c7f3008097423 */ /* 0x000fc4000001000b */
[----:B------:R-:W-:Y:S01]  /*4c30*/  BAR.SYNC.DEFER_BLOCKING 0x0 ;  /* 0x0000000000007b1d */ /* 0x000fe20000010000 */
[----:B------:R-:W-:Y:S02]  /*4c40*/  FFMA.FTZ R11, R12, R11, -0.16845393180847167969 ;  /* 0xbe2c7f300c0b7423 */ /* 0x000fe4000001000b */
[----:B------:R-:W-:Y:S02]  /*4c50*/  FFMA.FTZ R9, R8, R9, 0.1716887056827545166 ;  /* 0x3e2fcf2a08097423 */ /* 0x000fe40000010009 */
[----:B------:R-:W-:Y:S02]  /*4c60*/  FFMA.FTZ R11, R12, R11, 0.1716887056827545166 ;  /* 0x3e2fcf2a0c0b7423 */ /* 0x000fe4000001000b */
[----:B------:R-:W-:Y:S01]  /*4c70*/  FFMA.FTZ R9, R8, R9, -0.17900948226451873779 ;  /* 0xbe374e4308097423 */ /* 0x000fe20000010009 */
[----:B0-----:R-:W-:Y:S01]  /*4c80*/  LOP3.LUT R17, R15, 0x4, RZ, 0xc0, !PT ;  /* 0x000000040f117812 */ /* 0x001fe200078ec0ff */
[----:B------:R-:W-:Y:S01]  /*4c90*/  FFMA.FTZ R13, R12, R11, -0.17900948226451873779 ;  /* 0xbe374e430c0d7423 */ /* 0x000fe2000001000b */
[----:B------:R-:W-:Y:S01]  /*4ca0*/  IADD3.X R16, R0, c[0x0][0x17c], R21, P2, P3 ;  /* 0x00005f0000107a10 */ /* 0x000fe200017e6415 */
[----:B------:R-:W-:Y:S01]  /*4cb0*/  FFMA.FTZ R11, R8, R9, 0.20512372255325317383 ;  /* 0x3e520bf4080b7423 */ /* 0x000fe20000010009 */
[----:B------:R-:W-:Y:S01]  /*4cc0*/  FSEL R0, RZ, -23, P1 ;  /* 0xc1b80000ff007808 */ /* 0x000fe20000800000 */
[----:B------:R-:W-:Y:S01]  /*4cd0*/  FFMA.FTZ R13, R12, R13, 0.20512372255325317383 ;  /* 0x3e520bf40c0d7423 */ /* 0x000fe2000001000d */
[----:B------:R0:W1:Y:S01]  /*4ce0*/  I2F R9, R6 ;  /* 0x0000000600097306 */ /* 0x0000620000201400 */
[----:B------:R-:W-:Y:S01]  /*4cf0*/  FFMA.FTZ R11, R8, R11, -0.24046532809734344482 ;  /* 0xbe763c8b080b7423 */ /* 0x000fe2000001000b */
[----:B------:R-:W-:Y:S01]  /*4d00*/  ISETP.GE.U32.AND P1, PT, R31, 0x7f800000, PT ;  /* 0x7f8000001f00780c */ /* 0x000fe20003f26070 */
[----:B------:R-:W-:Y:S01]  /*4d10*/  FFMA.FTZ R13, R12, R13, -0.24046532809734344482 ;  /* 0xbe763c8b0c0d7423 */ /* 0x000fe2000001000d */
[----:B------:R-:W-:Y:S01]  /*4d20*/  ISETP.GE.U32.AND P2, PT, R33, 0x7f800000, PT ;  /* 0x7f8000002100780c */ /* 0x000fe20003f46070 */
[----:B------:R-:W-:Y:S01]  /*4d30*/  FFMA.FTZ R11, R8, R11, 0.28857114911079406738 ;  /* 0x3e93bf99080b7423 */ /* 0x000fe2000001000b */
[----:B------:R-:W-:Y:S01]  /*4d40*/  IADD3 R17, R20, R14, R17 ;  /* 0x0000000e14117210 */ /* 0x000fe20007ffe011 */
[----:B------:R-:W-:-:S02]  /*4d50*/  FFMA.FTZ R15, R12, R13, 0.28857114911079406738 ;  /* 0x3e93bf990c0f7423 */ /* 0x000fc4000001000d */
[----:B------:R-:W-:Y:S01]  /*4d60*/  FFMA.FTZ R11, R8, R11, -0.36067417263984680176 ;  /* 0xbeb8aa49080b7423 */ /* 0x000fe2000001000b */
[----:B------:R-:W2:Y:S01]  /*4d70*/  LDS.64 R28, [R29] ;  /* 0x000000001d1c7984 */ /* 0x000ea20000000a00 */
[----:B------:R-:W-:Y:S01]  /*4d80*/  FFMA.FTZ R15, R12, R15, -0.36067417263984680176 ;  /* 0xbeb8aa490c0f7423 */ /* 0x000fe2000001000f */
[----:B------:R3:W4:Y:S01]  /*4d90*/  I2F R13, R10 ;  /* 0x0000000a000d7306 */ /* 0x0007220000201400 */
[----:B------:R-:W-:Y:S01]  /*4da0*/  FFMA.FTZ R11, R8, R11, 0.48089820146560668945 ;  /* 0x3ef6384a080b7423 */ /* 0x000fe2000001000b */
[----:B0-----:R-:W-:Y:S01]  /*4db0*/  FSEL R6, RZ, -23, P0 ;  /* 0xc1b80000ff067808 */ /* 0x001fe20000000000 */
[----:B------:R-:W-:Y:S01]  /*4dc0*/  FFMA.FTZ R15, R12, R15, 0.48089820146560668945 ;  /* 0x3ef6384a0c0f7423 */ /* 0x000fe2000001000f */
[----:B------:R-:W-:Y:S01]  /*4dd0*/  FSETP.NEU.AND P0, PT, R31, RZ, PT ;  /* 0x000000ff1f00720b */ /* 0x000fe20003f0d000 */
[----:B------:R-:W-:Y:S02]  /*4de0*/  FFMA.FTZ R11, R8, R11, -0.72134751081466674805 ;  /* 0xbf38aa3b080b7423 */ /* 0x000fe4000001000b */
[----:B------:R-:W-:-:S02]  /*4df0*/  FFMA.FTZ R15, R12, R15, -0.72134751081466674805 ;  /* 0xbf38aa3b0c0f7423 */ /* 0x000fc4000001000f */
[----:B------:R-:W-:Y:S01]  /*4e00*/  FMUL R11, R8, R11 ;  /* 0x0000000b080b7220 */ /* 0x000fe20000400000 */
[----:B---3--:R-:W-:Y:S01]  /*4e10*/  @P2 MOV R10, 0x7f800000 ;  /* 0x7f800000000a2802 */ /* 0x008fe20000000f00 */
[----:B------:R-:W-:Y:S02]  /*4e20*/  FMUL R15, R12, R15 ;  /* 0x0000000f0c0f7220 */ /* 0x000fe40000400000 */
[C---:B------:R-:W-:Y:S02]  /*4e30*/  FMUL R11, R8.reuse, R11 ;  /* 0x0000000b080b7220 */ /* 0x040fe40000400000 */
[----:B-1----:R-:W-:Y:S02]  /*4e40*/  FFMA.FTZ R0, R9, 1.1920928955078125e-07, R0 ;  /* 0x3400000009007823 */ /* 0x002fe40000010000 */
[----:B------:R-:W-:Y:S02]  /*4e50*/  FFMA.FTZ R11, R8, 1.4426950216293334961, R11 ;  /* 0x3fb8aa3b080b7823 */ /* 0x000fe4000001000b */
[----:B------:R-:W-:-:S02]  /*4e60*/  IMAD R9, R4, c[0x0][0x1c8], RZ ;  /* 0x0000720004097a24 */ /* 0x000fc400078e02ff */
[----:B------:R-:W-:Y:S02]  /*4e70*/  IMAD.MOV.U32 R8, RZ, RZ, c[0x0][0x1c8] ;  /* 0x00007200ff087624 */ /* 0x000fe400078e00ff */
[----:B------:R-:W-:Y:S02]  /*4e80*/  FMUL R15, R12, R15 ;  /* 0x0000000f0c0f7220 */ /* 0x000fe40000400000 */
[----:B------:R-:W-:Y:S02]  /*4e90*/  @P1 IMAD.MOV.U32 R4, RZ, RZ, 0x7f800000 ;  /* 0x7f800000ff041424 */ /* 0x000fe400078e00ff */
[----:B------:R-:W-:Y:S02]  /*4ea0*/  FADD R0, R0, R11 ;  /* 0x0000000b00007221 */ /* 0x000fe40000000000 */
[----:B------:R-:W-:Y:S02]  /*4eb0*/  IMAD R11, R8, 0x8, R9 ;  /* 0x00000008080b7824 */ /* 0x000fe400078e0209 */
[----:B----4-:R-:W-:-:S02]  /*4ec0*/  FFMA.FTZ R6, R13, 1.1920928955078125e-07, R6 ;  /* 0x340000000d067823 */ /* 0x010fc40000010006 */
[----:B------:R-:W-:Y:S02]  /*4ed0*/  FFMA.FTZ R15, R12, 1.4426950216293334961, R15 ;  /* 0x3fb8aa3b0c0f7823 */ /* 0x000fe4000001000f */
[----:B------:R-:W-:Y:S01]  /*4ee0*/  @P1 FFMA.FTZ R0, R31, R4, +INF ;  /* 0x7f8000001f001423 */ /* 0x000fe20000010004 */
[----:B------:R-:W-:Y:S01]  /*4ef0*/  LEA R4, P1, R9, R30, 0x1 ;  /* 0x0000001e09047211 */ /* 0x000fe200078208ff */
[----:B------:R-:W-:Y:S02]  /*4f00*/  IMAD R13, R8, 0x8, R11 ;  /* 0x00000008080d7824 */ /* 0x000fe400078e020b */
[----:B------:R-:W-:Y:S01]  /*4f10*/  FADD R6, R6, R15 ;  /* 0x0000000f06067221 */ /* 0x000fe20000000000 */
[----:B------:R-:W-:Y:S01]  /*4f20*/  FSEL R15, R0, -INF , P0 ;  /* 0xff800000000f7808 */ /* 0x000fe20000000000 */
[----:B------:R-:W-:Y:S01]  /*4f30*/  IMAD R14, R5, c[0x0][0x1c8], RZ ;  /* 0x00007200050e7a24 */ /* 0x000fe200078e02ff */
[----:B------:R-:W-:Y:S01]  /*4f40*/  LEA.HI.X.SX32 R5, R9, R16, 0x1, P1 ;  /* 0x0000001009057211 */ /* 0x000fe200008f0eff */
[C---:B------:R-:W-:Y:S01]  /*4f50*/  @P2 FFMA.FTZ R6, R33.reuse, R10, +INF ;  /* 0x7f80000021062423 */ /* 0x040fe2000001000a */
[----:B------:R-:W-:Y:S01]  /*4f60*/  FSETP.NEU.AND P1, PT, R33, RZ, PT ;  /* 0x000000ff2100720b */ /* 0x000fe20003f2d000 */
[----:B------:R-:W-:Y:S01]  /*4f70*/  FFMA R52, R15, 0.69314718246459960938, R52 ;  /* 0x3f3172180f347823 */ /* 0x000fe20000000034 */
[-C--:B------:R-:W-:Y:S01]  /*4f80*/  LEA R8, P2, R11, R30.reuse, 0x1 ;  /* 0x0000001e0b087211 */ /* 0x080fe200078408ff */
[----:B--2---:R0:W-:Y:S01]  /*4f90*/  STG.E.U16 [R4.64], R28 ;  /* 0x0000001c04007986 */ /* 0x0041e2000c101506 */
[----:B------:R-:W-:-:S02]  /*4fa0*/  LEA R10, P3, R13, R30, 0x1 ;  /* 0x0000001e0d0a7211 */ /* 0x000fc400078608ff */
[----:B------:R-:W-:Y:S02]  /*4fb0*/  LEA R12, P5, R14, R30, 0x1 ;  /* 0x0000001e0e0c7211 */ /* 0x000fe400078a08ff */
[----:B------:R-:W-:Y:S02]  /*4fc0*/  FSEL R6, R6, -INF , P1 ;  /* 0xff80000006067808 */ /* 0x000fe40000800000 */
[-C--:B------:R-:W-:Y:S02]  /*4fd0*/  LEA.HI.X.SX32 R9, R11, R16.reuse, 0x1, P2 ;  /* 0x000000100b097211 */ /* 0x080fe400010f0eff */
[-C--:B------:R-:W-:Y:S01]  /*4fe0*/  LEA.HI.X.SX32 R11, R13, R16.reuse, 0x1, P3 ;  /* 0x000000100d0b7211 */ /* 0x080fe200018f0eff */
[----:B------:R-:W-:Y:S01]  /*4ff0*/  FFMA R53, R6, 0.69314718246459960938, R57 ;  /* 0x3f31721806357823 */ /* 0x000fe20000000039 */
[----:B------:R-:W-:Y:S02]  /*5000*/  LEA.HI.X.SX32 R13, R14, R16, 0x1, P5 ;  /* 0x000000100e0d7211 */ /* 0x000fe400028f0eff */
[----:B------:R-:W-:-:S02]  /*5010*/  PRMT R14, R28, 0x7632, R14 ;  /* 0x000076321c0e7816 */ /* 0x000fc4000000000e */
[----:B------:R-:W-:-:S03]  /*5020*/  PRMT R6, R29, 0x7632, R6 ;  /* 0x000076321d067816 */ /* 0x000fc60000000006 */
[----:B------:R0:W-:Y:S04]  /*5030*/  STG.E.U16 [R8.64], R14 ;  /* 0x0000000e08007986 */ /* 0x0001e8000c101506 */
[----:B------:R0:W-:Y:S04]  /*5040*/  STG.E.U16 [R10.64], R29 ;  /* 0x0000001d0a007986 */ /* 0x0001e8000c101506 */
[----:B------:R0:W-:Y:S04]  /*5050*/  STG.E.U16 [R12.64], R6 ;  /* 0x000000060c007986 */ /* 0x0001e8000c101506 */
[----:B------:R-:W-:Y:S06]  /*5060*/  BAR.SYNC.DEFER_BLOCKING 0x0 ;  /* 0x0000000000007b1d */ /* 0x000fec0000010000 */
[----:B------:R0:W-:Y:S04]  /*5070*/  STS.64 [R7], R52 ;  /* 0x0000003407007388 */ /* 0x0001e80000000a00 */
[----:B------:R-:W-:Y:S06]  /*5080*/  BAR.SYNC.DEFER_BLOCKING 0x0 ;  /* 0x0000000000007b1d */ /* 0x000fec0000010000 */
[----:B------:R-:W-:Y:S05]  /*5090*/  @P4 EXIT ;  /* 0x000000000000494d */ /* 0x000fea0003800000 */
[----:B0-----:R-:W0:Y:S01]  /*50a0*/  LDS R17, [R17] ;  /* 0x0000000011117984 */ /* 0x001e220000000800 */
[----:B------:R-:W-:-:S02]  /*50b0*/  IMAD R2, R2, c[0x0][0x1cc], RZ ;  /* 0x0000730002027a24 */ /* 0x000fc400078e02ff */
[C---:B------:R-:W-:Y:S02]  /*50c0*/  IMAD.SHL.U32 R5, R3.reuse, 0x4, RZ ;  /* 0x0000000403057824 */ /* 0x040fe400078e00ff */
[----:B------:R-:W-:Y:S02]  /*50d0*/  IMAD.SHL.U32 R0, R2, 0x4, RZ ;  /* 0x0000000402007824 */ /* 0x000fe400078e00ff */
[----:B------:R-:W-:-:S04]  /*50e0*/  IMAD.HI R4, R3, 0x4, RZ ;  /* 0x0000000403047827 */ /* 0x000fc800078e02ff */
[----:B------:R-:W-:Y:S01]  /*50f0*/  IMAD.HI R3, R2, 0x4, RZ ;  /* 0x0000000402037827 */ /* 0x000fe200078e02ff */
[----:B------:R-:W-:-:S04]  /*5100*/  IADD3 R2, P0, P1, R5, c[0x0][0x180], R0 ;  /* 0x0000600005027a10 */ /* 0x000fc8000791e000 */
[----:B------:R-:W-:-:S05]  /*5110*/  IADD3.X R3, R4, c[0x0][0x184], R3, P0, P1 ;  /* 0x0000610004037a10 */ /* 0x000fca00007e2403 */
[----:B0-----:R-:W-:Y:S01]  /*5120*/  STG.E [R2.64], R17 ;  /* 0x0000001102007986 */ /* 0x001fe2000c101906 */
[----:B------:R-:W-:Y:S05]  /*5130*/  EXIT ;  /* 0x000000000000794d */ /* 0x000fea0003800000 */
.L_x_2:
[----:B------:R-:W-:-:S00]  /*5140*/  BRA `(.L_x_2) ;  /* 0xfffffff000007947 */ /* 0x000fc0000383ffff */
[----:B------:R-:W-:-:S00]  /*5150*/  NOP ;  /* 0x0000000000007918 */ /* 0x000fc00000000000 */
        /* <DEDUP_REMOVED lines=10> */
.L_x_3:


//--------------------- .nv.global.init           --------------------------
	.section	.nv.global.init,"aw",@progbits
.nv.global.init:
	.type		_$_str,@object
	.size		_$_str,(.L_0 - _$_str)
_$_str:
        /*0000*/ 	.byte	0x5f, 0x5f, 0x43, 0x55, 0x44, 0x41, 0x5f, 0x46, 0x54, 0x5a, 0x00
.L_0:


//--------------------- .nv.shared.attn_fwd       --------------------------
	.section	.nv.shared.attn_fwd,"aw",@nobits
	.sectionflags	@""
	.align	16
